	.target	sm_90a

	.elftype	@"ET_EXEC"


//--------------------- .note.nv.tkinfo           --------------------------
	.section	.note.nv.tkinfo,"",@"SHT_NOTE"
	.sectionflags	@"SHF_NOTE_NV_TKINFO"
	.tkinfo
        /*0018*/ 	.word	0x00000002
        /*0030*/ 	.string	""
        /*0030*/ 	.string	"ptxas"
        /*0030*/ 	.string	"Cuda compilation tools, release 13.0, V13.0.88"
        /*0030*/ 	.string	"Build cuda_13.0.r13.0/compiler.36424714_0"
        /*0030*/ 	.string	"-arch sm_90a -m 64 "



//--------------------- .note.nv.cuinfo           --------------------------
	.section	.note.nv.cuinfo,"",@"SHT_NOTE"
	.sectionflags	@"SHF_NOTE_NV_CUINFO"
        /*0018*/ 	.short	0x0002
        /*001a*/ 	.short	0x005a
        /*001c*/ 	.short	0x0082
	.zero		2


//--------------------- .nv.info                  --------------------------
	.section	.nv.info,"",@"SHT_CUDA_INFO"
	.align	4


	//----- nvinfo : EIATTR_REGCOUNT
	.align		4
        /*0000*/ 	.byte	0x04, 0x2f
        /*0002*/ 	.short	(.L_15 - .L_14)
	.align		4
.L_14:
        /*0004*/ 	.word	index@(_ZN7cutlass13device_kernelINS_4gemm6kernel13GemmUniversalIN4cute5tupleIJiiiiEEENS1_10collective13CollectiveMmaINS1_34MainloopSm90TmaGmmaWarpSpecializedILi3ENS5_IJNS4_1CILi2EEENSA_ILi1EEESC_EEENS1_35KernelTmaWarpSpecializedCooperativeEEENS5_IJNSA_ILi512EEENSA_ILi16EEENSA_ILi64EEEEEENS_10bfloat16_tENS5_IJlSC_lEEESK_SL_NS4_8TiledMMAINS4_8MMA_AtomIJNS4_4SM904GMMA27MMA_64x16x16_F32BF16BF16_SSILNSP_5MajorE0ELSR_0ELNSP_7ScaleInE1ELSS_1EEEEEENS4_6LayoutISD_NS5_IJSC_NSA_ILi0EEESW_EEEEENS5_IJNS4_10UnderscoreESZ_SZ_EEEEENS4_13SM90_TMA_LOADENS4_14ComposedLayoutINS4_7SwizzleILi3ELi4ELi3EEENS4_18smem_ptr_flag_bitsILi16EEENSV_INS5_IJNSA_ILi8EEESI_EEENS5_IJSI_SC_EEEEEEEvNS4_8identityENS4_23SM90_TMA_LOAD_MULTICASTES1C_vS1D_EENS_8epilogue10collective6detail29Sm90TmaWarpSpecializedAdapterINS1H_15DefaultEpilogueISK_SL_SL_NS1G_6thread17LinearCombinationISK_Li1EffLNS1L_9ScaleType4KindE0ELNS_15FloatRoundStyleE2ESK_EENS1_15EpilogueDefaultEEEEEvvEEEEvNT_6ParamsE)
        /*0008*/ 	.word	0x000000a8


	//----- nvinfo : EIATTR_FRAME_SIZE
	.align		4
.L_15:
        /*000c*/ 	.byte	0x04, 0x11
        /*000e*/ 	.short	(.L_17 - .L_16)
	.align		4
.L_16:
        /*0010*/ 	.word	index@(_ZN7cutlass13device_kernelINS_4gemm6kernel13GemmUniversalIN4cute5tupleIJiiiiEEENS1_10collective13CollectiveMmaINS1_34MainloopSm90TmaGmmaWarpSpecializedILi3ENS5_IJNS4_1CILi2EEENSA_ILi1EEESC_EEENS1_35KernelTmaWarpSpecializedCooperativeEEENS5_IJNSA_ILi512EEENSA_ILi16EEENSA_ILi64EEEEEENS_10bfloat16_tENS5_IJlSC_lEEESK_SL_NS4_8TiledMMAINS4_8MMA_AtomIJNS4_4SM904GMMA27MMA_64x16x16_F32BF16BF16_SSILNSP_5MajorE0ELSR_0ELNSP_7ScaleInE1ELSS_1EEEEEENS4_6LayoutISD_NS5_IJSC_NSA_ILi0EEESW_EEEEENS5_IJNS4_10UnderscoreESZ_SZ_EEEEENS4_13SM90_TMA_LOADENS4_14ComposedLayoutINS4_7SwizzleILi3ELi4ELi3EEENS4_18smem_ptr_flag_bitsILi16EEENSV_INS5_IJNSA_ILi8EEESI_EEENS5_IJSI_SC_EEEEEEEvNS4_8identityENS4_23SM90_TMA_LOAD_MULTICASTES1C_vS1D_EENS_8epilogue10collective6detail29Sm90TmaWarpSpecializedAdapterINS1H_15DefaultEpilogueISK_SL_SL_NS1G_6thread17LinearCombinationISK_Li1EffLNS1L_9ScaleType4KindE0ELNS_15FloatRoundStyleE2ESK_EENS1_15EpilogueDefaultEEEEEvvEEEEvNT_6ParamsE)
        /*0014*/ 	.word	0x00000000


	//----- nvinfo : EIATTR_MIN_STACK_SIZE
	.align		4
.L_17:
        /*0018*/ 	.byte	0x04, 0x12
        /*001a*/ 	.short	(.L_19 - .L_18)
	.align		4
.L_18:
        /*001c*/ 	.word	index@(_ZN7cutlass13device_kernelINS_4gemm6kernel13GemmUniversalIN4cute5tupleIJiiiiEEENS1_10collective13CollectiveMmaINS1_34MainloopSm90TmaGmmaWarpSpecializedILi3ENS5_IJNS4_1CILi2EEENSA_ILi1EEESC_EEENS1_35KernelTmaWarpSpecializedCooperativeEEENS5_IJNSA_ILi512EEENSA_ILi16EEENSA_ILi64EEEEEENS_10bfloat16_tENS5_IJlSC_lEEESK_SL_NS4_8TiledMMAINS4_8MMA_AtomIJNS4_4SM904GMMA27MMA_64x16x16_F32BF16BF16_SSILNSP_5MajorE0ELSR_0ELNSP_7ScaleInE1ELSS_1EEEEEENS4_6LayoutISD_NS5_IJSC_NSA_ILi0EEESW_EEEEENS5_IJNS4_10UnderscoreESZ_SZ_EEEEENS4_13SM90_TMA_LOADENS4_14ComposedLayoutINS4_7SwizzleILi3ELi4ELi3EEENS4_18smem_ptr_flag_bitsILi16EEENSV_INS5_IJNSA_ILi8EEESI_EEENS5_IJSI_SC_EEEEEEEvNS4_8identityENS4_23SM90_TMA_LOAD_MULTICASTES1C_vS1D_EENS_8epilogue10collective6detail29Sm90TmaWarpSpecializedAdapterINS1H_15DefaultEpilogueISK_SL_SL_NS1G_6thread17LinearCombinationISK_Li1EffLNS1L_9ScaleType4KindE0ELNS_15FloatRoundStyleE2ESK_EENS1_15EpilogueDefaultEEEEEvvEEEEvNT_6ParamsE)
        /*0020*/ 	.word	0x00000000
.L_19:


//--------------------- .nv.compat                --------------------------
	.section	.nv.compat,"",@"SHT_CUDA_COMPAT_INFO"
	.align	4
        /*0000*/ 	.byte	0x02, 0x09, 0x01, 0x00, 0x02, 0x02, 0x04, 0x00, 0x02, 0x05, 0x05, 0x00, 0x03, 0x07, 0x01, 0x01
        /*0010*/ 	.byte	0x02, 0x03, 0x01, 0x00, 0x02, 0x06, 0x01, 0x00, 0x04, 0x0b, 0x08, 0x00, 0x00, 0x00, 0x00, 0x00
        /*0020*/ 	.byte	0x00, 0x00, 0x00, 0x00


//--------------------- .nv.info._ZN7cutlass13device_kernelINS_4gemm6kernel13GemmUniversalIN4cute5tupleIJiiiiEEENS1_10collective13CollectiveMmaINS1_34MainloopSm90TmaGmmaWarpSpecializedILi3ENS5_IJNS4_1CILi2EEENSA_ILi1EEESC_EEENS1_35KernelTmaWarpSpecializedCooperativeEEENS5_IJNSA_ILi512EEENSA_ILi16EEENSA_ILi64EEEEEENS_10bfloat16_tENS5_IJlSC_lEEESK_SL_NS4_8TiledMMAINS4_8MMA_AtomIJNS4_4SM904GMMA27MMA_64x16x16_F32BF16BF16_SSILNSP_5MajorE0ELSR_0ELNSP_7ScaleInE1ELSS_1EEEEEENS4_6LayoutISD_NS5_IJSC_NSA_ILi0EEESW_EEEEENS5_IJNS4_10UnderscoreESZ_SZ_EEEEENS4_13SM90_TMA_LOADENS4_14ComposedLayoutINS4_7SwizzleILi3ELi4ELi3EEENS4_18smem_ptr_flag_bitsILi16EEENSV_INS5_IJNSA_ILi8EEESI_EEENS5_IJSI_SC_EEEEEEEvNS4_8identityENS4_23SM90_TMA_LOAD_MULTICASTES1C_vS1D_EENS_8epilogue10collective6detail29Sm90TmaWarpSpecializedAdapterINS1H_15DefaultEpilogueISK_SL_SL_NS1G_6thread17LinearCombinationISK_Li1EffLNS1L_9ScaleType4KindE0ELNS_15FloatRoundStyleE2ESK_EENS1_15EpilogueDefaultEEEEEvvEEEEvNT_6ParamsE --------------------------
	.section	.nv.info._ZN7cutlass13device_kernelINS_4gemm6kernel13GemmUniversalIN4cute5tupleIJiiiiEEENS1_10collective13CollectiveMmaINS1_34MainloopSm90TmaGmmaWarpSpecializedILi3ENS5_IJNS4_1CILi2EEENSA_ILi1EEESC_EEENS1_35KernelTmaWarpSpecializedCooperativeEEENS5_IJNSA_ILi512EEENSA_ILi16EEENSA_ILi64EEEEEENS_10bfloat16_tENS5_IJlSC_lEEESK_SL_NS4_8TiledMMAINS4_8MMA_AtomIJNS4_4SM904GMMA27MMA_64x16x16_F32BF16BF16_SSILNSP_5MajorE0ELSR_0ELNSP_7ScaleInE1ELSS_1EEEEEENS4_6LayoutISD_NS5_IJSC_NSA_ILi0EEESW_EEEEENS5_IJNS4_10UnderscoreESZ_SZ_EEEEENS4_13SM90_TMA_LOADENS4_14ComposedLayoutINS4_7SwizzleILi3ELi4ELi3EEENS4_18smem_ptr_flag_bitsILi16EEENSV_INS5_IJNSA_ILi8EEESI_EEENS5_IJSI_SC_EEEEEEEvNS4_8identityENS4_23SM90_TMA_LOAD_MULTICASTES1C_vS1D_EENS_8epilogue10collective6detail29Sm90TmaWarpSpecializedAdapterINS1H_15DefaultEpilogueISK_SL_SL_NS1G_6thread17LinearCombinationISK_Li1EffLNS1L_9ScaleType4KindE0ELNS_15FloatRoundStyleE2ESK_EENS1_15EpilogueDefaultEEEEEvvEEEEvNT_6ParamsE,"",@"SHT_CUDA_INFO"
	.sectionflags	@""
	.align	4


	//----- nvinfo : EIATTR_CUDA_API_VERSION
	.align		4
        /*0000*/ 	.byte	0x04, 0x37
        /*0002*/ 	.short	(.L_21 - .L_20)
.L_20:
        /*0004*/ 	.word	0x00000082


	//----- nvinfo : EIATTR_KPARAM_INFO
	.align		4
.L_21:
        /*0008*/ 	.byte	0x04, 0x17
        /*000a*/ 	.short	(.L_23 - .L_22)
.L_22:
        /*000c*/ 	.word	0x00000000
        /*0010*/ 	.short	0x0000
        /*0012*/ 	.short	0x0070
        /*0014*/ 	.byte	0x00, 0xf0, 0x01, 0x10


	//----- nvinfo : EIATTR_SPARSE_MMA_MASK
	.align		4
.L_23:
        /*0018*/ 	.byte	0x03, 0x50
        /*001a*/ 	.short	0x0000


	//----- nvinfo : EIATTR_MAXREG_COUNT
	.align		4
        /*001c*/ 	.byte	0x03, 0x1b
        /*001e*/ 	.short	0x00a8


	//----- nvinfo : EIATTR_NUM_BARRIERS
	.align		4
        /*0020*/ 	.byte	0x02, 0x4c
        /*0022*/ 	.byte	0x01
	.zero		1


	//----- nvinfo : EIATTR_EXTERNS
	.align		4
        /*0024*/ 	.byte	0x04, 0x0f
        /*0026*/ 	.short	(.L_25 - .L_24)


	//   ....[0]....
	.align		4
.L_24:
        /*0028*/ 	.word	index@(__assertfail)


	//----- nvinfo : EIATTR_MERCURY_ISA_VERSION
	.align		4
.L_25:
        /*002c*/ 	.byte	0x03, 0x5f
        /*002e*/ 	.short	0x0101


	//----- nvinfo : EIATTR_INT_WARP_WIDE_INSTR_OFFSETS
	.align		4
        /*0030*/ 	.byte	0x04, 0x31
        /*0032*/ 	.short	(.L_27 - .L_26)


	//   ....[0]....
.L_26:
        /*0034*/ 	.word	0x00000460


	//   ....[1]....
        /*0038*/ 	.word	0x00000490


	//   ....[2]....
        /*003c*/ 	.word	0x00000630


	//----- nvinfo : EIATTR_COOP_GROUP_MASK_REGIDS
	.align		4
.L_27:
        /*0040*/ 	.byte	0x04, 0x29
        /*0042*/ 	.short	(.L_29 - .L_28)


	//   ....[0]....
.L_28:
        /*0044*/ 	.word	0xffffffff


	//   ....[1]....
        /*0048*/ 	.word	0xffffffff


	//   ....[2]....
        /*004c*/ 	.word	0xffffffff


	//   ....[3]....
        /*0050*/ 	.word	0xffffffff


	//   ....[4]....
        /*0054*/ 	.word	0xffffffff


	//   ....[5]....
        /*0058*/ 	.word	0xffffffff


	//----- nvinfo : EIATTR_COOP_GROUP_INSTR_OFFSETS
	.align		4
.L_29:
        /*005c*/ 	.byte	0x04, 0x28
        /*005e*/ 	.short	(.L_31 - .L_30)


	//   ....[0]....
.L_30:
        /*0060*/ 	.word	0x00000060


	//   ....[1]....
        /*0064*/ 	.word	0x00000070


	//   ....[2]....
        /*0068*/ 	.word	0x00000130


	//   ....[3]....
        /*006c*/ 	.word	0x000002b0


	//   ....[4]....
        /*0070*/ 	.word	0x000007e0


	//   ....[5]....
        /*0074*/ 	.word	0x000014f0


	//----- nvinfo : EIATTR_REG_RECONFIG
	.align		4
.L_31:
        /*0078*/ 	.byte	0x01, 0x54
	.zero		2


	//----- nvinfo : EIATTR_SYSCALL_OFFSETS
	.align		4
        /*007c*/ 	.byte	0x04, 0x46
        /*007e*/ 	.short	(.L_33 - .L_32)


	//   ....[0]....
.L_32:
        /*0080*/ 	.word	0x000016e0


	//----- nvinfo : EIATTR_MBARRIER_INSTR_OFFSETS
	.align		4
.L_33:
        /*0084*/ 	.byte	0x04, 0x39
        /*0086*/ 	.short	(.L_35 - .L_34)


	//   ....[0]....
.L_34:
        /*0088*/ 	.word	0x00000230
        /*008c*/ 	.word	0x000000ff
        /*0090*/ 	.word	0x00000000
        /*0094*/ 	.short	0x0100
        /*0096*/ 	.byte	0x08
	.zero		1


	//   ....[1]....
        /*0098*/ 	.word	0x00000240
        /*009c*/ 	.word	0x000000ff
        /*00a0*/ 	.word	0x00000018
        /*00a4*/ 	.short	0x0100
        /*00a6*/ 	.byte	0x08
	.zero		1


	//   ....[2]....
        /*00a8*/ 	.word	0x00000250
        /*00ac*/ 	.word	0x000000ff
        /*00b0*/ 	.word	0x00000008
        /*00b4*/ 	.short	0x0100
        /*00b6*/ 	.byte	0x08
	.zero		1


	//   ....[3]....
        /*00b8*/ 	.word	0x00000260
        /*00bc*/ 	.word	0x000000ff
        /*00c0*/ 	.word	0x00000020
        /*00c4*/ 	.short	0x0100
        /*00c6*/ 	.byte	0x08
	.zero		1


	//   ....[4]....
        /*00c8*/ 	.word	0x00000270
        /*00cc*/ 	.word	0x000000ff
        /*00d0*/ 	.word	0x00000010
        /*00d4*/ 	.short	0x0100
        /*00d6*/ 	.byte	0x08
	.zero		1


	//   ....[5]....
        /*00d8*/ 	.word	0x00000280
        /*00dc*/ 	.word	0x000000ff
        /*00e0*/ 	.word	0x00000028
        /*00e4*/ 	.short	0x0100
        /*00e6*/ 	.byte	0x08
	.zero		1


	//   ....[6]....
        /*00e8*/ 	.word	0x000006c0
        /*00ec*/ 	.word	0x000000ff
        /*00f0*/ 	.word	0x00000040
        /*00f4*/ 	.short	0x0100
        /*00f6*/ 	.byte	0x06
	.zero		1


	//   ....[7]....
        /*00f8*/ 	.word	0x00000760
        /*00fc*/ 	.word	0x000000ff
        /*0100*/ 	.word	0x00000048
        /*0104*/ 	.short	0x0100
        /*0106*/ 	.byte	0x06
	.zero		1


	//   ....[8]....
        /*0108*/ 	.word	0x00001760
        /*010c*/ 	.word	0x00000003
        /*0110*/ 	.word	0x00000000
        /*0114*/ 	.short	0x010a
        /*0116*/ 	.byte	0x3f
	.zero		1


	//   ....[9]....
        /*0118*/ 	.word	0x000017c0
        /*011c*/ 	.word	0x00000003
        /*0120*/ 	.word	0x00000000
        /*0124*/ 	.short	0x010a
        /*0126*/ 	.byte	0x3f
	.zero		1


	//   ....[10]....
        /*0128*/ 	.word	0x00001f90
        /*012c*/ 	.word	0x000000ff
        /*0130*/ 	.word	0x00000000
        /*0134*/ 	.short	0x010a
        /*0136*/ 	.byte	0x07
	.zero		1


	//   ....[11]....
        /*0138*/ 	.word	0x00001fd0
        /*013c*/ 	.word	0x000000ff
        /*0140*/ 	.word	0x00000000
        /*0144*/ 	.short	0x010a
        /*0146*/ 	.byte	0x07
	.zero		1


	//   ....[12]....
        /*0148*/ 	.word	0x000026b0
        /*014c*/ 	.word	0x00000004
        /*0150*/ 	.word	0x00000000
        /*0154*/ 	.short	0x0101
        /*0156*/ 	.byte	0x3f
	.zero		1


	//   ....[13]....
        /*0158*/ 	.word	0x000028e0
        /*015c*/ 	.word	0x00000000
        /*0160*/ 	.word	0x00000000
        /*0164*/ 	.short	0x0101
        /*0166*/ 	.byte	0x3f
	.zero		1


	//   ....[14]....
        /*0168*/ 	.word	0x000062b0
        /*016c*/ 	.word	0x00000017
        /*0170*/ 	.word	0x00000018
        /*0174*/ 	.short	0x010a
        /*0176*/ 	.byte	0x3f
	.zero		1


	//   ....[15]....
        /*0178*/ 	.word	0x00006630
        /*017c*/ 	.word	0x00000006
        /*0180*/ 	.word	0x00000048
        /*0184*/ 	.short	0x0101
        /*0186*/ 	.byte	0x3f
	.zero		1


	//   ....[16]....
        /*0188*/ 	.word	0x00006d80
        /*018c*/ 	.word	0x00000007
        /*0190*/ 	.word	0x00000000
        /*0194*/ 	.short	0x010a
        /*0196*/ 	.byte	0x3f
	.zero		1


	//   ....[17]....
        /*0198*/ 	.word	0x00006e00
        /*019c*/ 	.word	0x00000004
        /*01a0*/ 	.word	0x00000000
        /*01a4*/ 	.short	0x010a
        /*01a6*/ 	.byte	0x3f
	.zero		1


	//   ....[18]....
        /*01a8*/ 	.word	0x00006e90
        /*01ac*/ 	.word	0x00000005
        /*01b0*/ 	.word	0x00000000
        /*01b4*/ 	.short	0x010a
        /*01b6*/ 	.byte	0x3f
	.zero		1


	//   ....[19]....
        /*01b8*/ 	.word	0x00006ef0
        /*01bc*/ 	.word	0x00000003
        /*01c0*/ 	.word	0x00000000
        /*01c4*/ 	.short	0x010a
        /*01c6*/ 	.byte	0x3f
	.zero		1


	//   ....[20]....
        /*01c8*/ 	.word	0x00006f50
        /*01cc*/ 	.word	0x00000005
        /*01d0*/ 	.word	0x00000000
        /*01d4*/ 	.short	0x010a
        /*01d6*/ 	.byte	0x3f
	.zero		1


	//   ....[21]....
        /*01d8*/ 	.word	0x00007020
        /*01dc*/ 	.word	0x00000017
        /*01e0*/ 	.word	0x00000018
        /*01e4*/ 	.short	0x010a
        /*01e6*/ 	.byte	0x3f
	.zero		1


	//   ....[22]....
        /*01e8*/ 	.word	0x000070f0
        /*01ec*/ 	.word	0x00000007
        /*01f0*/ 	.word	0x00000000
        /*01f4*/ 	.short	0x010a
        /*01f6*/ 	.byte	0x3f
	.zero		1


	//   ....[23]....
        /*01f8*/ 	.word	0x00007140
        /*01fc*/ 	.word	0x00000004
        /*0200*/ 	.word	0x00000000
        /*0204*/ 	.short	0x010a
        /*0206*/ 	.byte	0x3f
	.zero		1


	//----- nvinfo : EIATTR_NUM_MBARRIERS
	.align		4
.L_35:
        /*0208*/ 	.byte	0x03, 0x38
        /*020a*/ 	.short	0x0008


	//----- nvinfo : EIATTR_EXIT_INSTR_OFFSETS
	.align		4
        /*020c*/ 	.byte	0x04, 0x1c
        /*020e*/ 	.short	(.L_37 - .L_36)


	//   ....[0]....
.L_36:
        /*0210*/ 	.word	0x000009b0


	//   ....[1]....
        /*0214*/ 	.word	0x000011c0


	//   ....[2]....
        /*0218*/ 	.word	0x00005a30


	//   ....[3]....
        /*021c*/ 	.word	0x00005f90


	//   ....[4]....
        /*0220*/ 	.word	0x00006ee0


	//----- nvinfo : EIATTR_MAX_THREADS
	.align		4
.L_37:
        /*0224*/ 	.byte	0x04, 0x05
        /*0226*/ 	.short	(.L_39 - .L_38)
.L_38:
        /*0228*/ 	.word	0x00000180
        /*022c*/ 	.word	0x00000001
        /*0230*/ 	.word	0x00000001


	//----- nvinfo : EIATTR_CRS_STACK_SIZE
	.align		4
.L_39:
        /*0234*/ 	.byte	0x04, 0x1e
        /*0236*/ 	.short	(.L_41 - .L_40)
.L_40:
        /*0238*/ 	.word	0x00000000


	//----- nvinfo : EIATTR_CBANK_PARAM_SIZE
	.align		4
.L_41:
        /*023c*/ 	.byte	0x03, 0x19
        /*023e*/ 	.short	0x0470


	//----- nvinfo : EIATTR_PARAM_CBANK
	.align		4
        /*0240*/ 	.byte	0x04, 0x0a
        /*0242*/ 	.short	(.L_43 - .L_42)
	.align		4
.L_42:
        /*0244*/ 	.word	index@(.nv.constant0._ZN7cutlass13device_kernelINS_4gemm6kernel13GemmUniversalIN4cute5tupleIJiiiiEEENS1_10collective13CollectiveMmaINS1_34MainloopSm90TmaGmmaWarpSpecializedILi3ENS5_IJNS4_1CILi2EEENSA_ILi1EEESC_EEENS1_35KernelTmaWarpSpecializedCooperativeEEENS5_IJNSA_ILi512EEENSA_ILi16EEENSA_ILi64EEEEEENS_10bfloat16_tENS5_IJlSC_lEEESK_SL_NS4_8TiledMMAINS4_8MMA_AtomIJNS4_4SM904GMMA27MMA_64x16x16_F32BF16BF16_SSILNSP_5MajorE0ELSR_0ELNSP_7ScaleInE1ELSS_1EEEEEENS4_6LayoutISD_NS5_IJSC_NSA_ILi0EEESW_EEEEENS5_IJNS4_10UnderscoreESZ_SZ_EEEEENS4_13SM90_TMA_LOADENS4_14ComposedLayoutINS4_7SwizzleILi3ELi4ELi3EEENS4_18smem_ptr_flag_bitsILi16EEENSV_INS5_IJNSA_ILi8EEESI_EEENS5_IJSI_SC_EEEEEEEvNS4_8identityENS4_23SM90_TMA_LOAD_MULTICASTES1C_vS1D_EENS_8epilogue10collective6detail29Sm90TmaWarpSpecializedAdapterINS1H_15DefaultEpilogueISK_SL_SL_NS1G_6thread17LinearCombinationISK_Li1EffLNS1L_9ScaleType4KindE0ELNS_15FloatRoundStyleE2ESK_EENS1_15EpilogueDefaultEEEEEvvEEEEvNT_6ParamsE)
        /*0248*/ 	.short	0x0210
        /*024a*/ 	.short	0x0470


	//----- nvinfo : EIATTR_SW_WAR
	.align		4
.L_43:
        /*024c*/ 	.byte	0x04, 0x36
        /*024e*/ 	.short	(.L_45 - .L_44)
.L_44:
        /*0250*/ 	.word	0x00000008
.L_45:


//--------------------- .nv.callgraph             --------------------------
	.section	.nv.callgraph,"",@"SHT_CUDA_CALLGRAPH"
	.align	4
	.sectionentsize	8
	.align		4
        /*0000*/ 	.word	0x00000000
	.align		4
        /*0004*/ 	.word	0xffffffff
	.align		4
        /*0008*/ 	.word	index@(_ZN7cutlass13device_kernelINS_4gemm6kernel13GemmUniversalIN4cute5tupleIJiiiiEEENS1_10collective13CollectiveMmaINS1_34MainloopSm90TmaGmmaWarpSpecializedILi3ENS5_IJNS4_1CILi2EEENSA_ILi1EEESC_EEENS1_35KernelTmaWarpSpecializedCooperativeEEENS5_IJNSA_ILi512EEENSA_ILi16EEENSA_ILi64EEEEEENS_10bfloat16_tENS5_IJlSC_lEEESK_SL_NS4_8TiledMMAINS4_8MMA_AtomIJNS4_4SM904GMMA27MMA_64x16x16_F32BF16BF16_SSILNSP_5MajorE0ELSR_0ELNSP_7ScaleInE1ELSS_1EEEEEENS4_6LayoutISD_NS5_IJSC_NSA_ILi0EEESW_EEEEENS5_IJNS4_10UnderscoreESZ_SZ_EEEEENS4_13SM90_TMA_LOADENS4_14ComposedLayoutINS4_7SwizzleILi3ELi4ELi3EEENS4_18smem_ptr_flag_bitsILi16EEENSV_INS5_IJNSA_ILi8EEESI_EEENS5_IJSI_SC_EEEEEEEvNS4_8identityENS4_23SM90_TMA_LOAD_MULTICASTES1C_vS1D_EENS_8epilogue10collective6detail29Sm90TmaWarpSpecializedAdapterINS1H_15DefaultEpilogueISK_SL_SL_NS1G_6thread17LinearCombinationISK_Li1EffLNS1L_9ScaleType4KindE0ELNS_15FloatRoundStyleE2ESK_EENS1_15EpilogueDefaultEEEEEvvEEEEvNT_6ParamsE)
	.align		4
        /*000c*/ 	.word	index@(__assertfail)
	.align		4
        /*0010*/ 	.word	0x00000000
	.align		4
        /*0014*/ 	.word	0xfffffffe
	.align		4
        /*0018*/ 	.word	0x00000000
	.align		4
        /*001c*/ 	.word	0xfffffffd
	.align		4
        /*0020*/ 	.word	0x00000000
	.align		4
        /*0024*/ 	.word	0xfffffffc


//--------------------- .nv.constant4             --------------------------
	.section	.nv.constant4,"a",@progbits
	.align	8
	.align		8
.nv.constant4:
        /*0000*/ 	.dword	__assertfail
	.align		8
        /*0008*/ 	.dword	__unnamed_1
	.align		8
        /*0010*/ 	.dword	_ZN39_INTERNAL_ed8db5c1_4_k_cu_db6b03b9_47704cuda3std3__45__cpo5beginE
	.align		8
        /*0018*/ 	.dword	_ZN39_INTERNAL_ed8db5c1_4_k_cu_db6b03b9_47704cuda3std3__45__cpo3endE
	.align		8
        /*0020*/ 	.dword	_ZN39_INTERNAL_ed8db5c1_4_k_cu_db6b03b9_47704cuda3std3__45__cpo6cbeginE
	.align		8
        /*0028*/ 	.dword	_ZN39_INTERNAL_ed8db5c1_4_k_cu_db6b03b9_47704cuda3std3__45__cpo4cendE
	.align		8
        /*0030*/ 	.dword	_ZN39_INTERNAL_ed8db5c1_4_k_cu_db6b03b9_47704cuda3std3__441_GLOBAL__N__ed8db5c1_4_k_cu_db6b03b9_47706ignoreE
	.align		8
        /*0038*/ 	.dword	_ZN39_INTERNAL_ed8db5c1_4_k_cu_db6b03b9_47704cuda3std3__419piecewise_constructE
	.align		8
        /*0040*/ 	.dword	_ZN39_INTERNAL_ed8db5c1_4_k_cu_db6b03b9_47704cuda3std3__48in_placeE
	.align		8
        /*0048*/ 	.dword	_ZN39_INTERNAL_ed8db5c1_4_k_cu_db6b03b9_47704cuda3std6ranges3__45__cpo4swapE
	.align		8
        /*0050*/ 	.dword	_ZN39_INTERNAL_ed8db5c1_4_k_cu_db6b03b9_47704cuda3std6ranges3__45__cpo9iter_moveE
	.align		8
        /*0058*/ 	.dword	_ZN39_INTERNAL_ed8db5c1_4_k_cu_db6b03b9_47704cute7productE
	.align		8
        /*0060*/ 	.dword	_ZN39_INTERNAL_ed8db5c1_4_k_cu_db6b03b9_47704cute1_E
	.align		8
        /*0068*/ 	.dword	$str$22
	.align		8
        /*0070*/ 	.dword	$str$23


//--------------------- .text._ZN7cutlass13device_kernelINS_4gemm6kernel13GemmUniversalIN4cute5tupleIJiiiiEEENS1_10collective13CollectiveMmaINS1_34MainloopSm90TmaGmmaWarpSpecializedILi3ENS5_IJNS4_1CILi2EEENSA_ILi1EEESC_EEENS1_35KernelTmaWarpSpecializedCooperativeEEENS5_IJNSA_ILi512EEENSA_ILi16EEENSA_ILi64EEEEEENS_10bfloat16_tENS5_IJlSC_lEEESK_SL_NS4_8TiledMMAINS4_8MMA_AtomIJNS4_4SM904GMMA27MMA_64x16x16_F32BF16BF16_SSILNSP_5MajorE0ELSR_0ELNSP_7ScaleInE1ELSS_1EEEEEENS4_6LayoutISD_NS5_IJSC_NSA_ILi0EEESW_EEEEENS5_IJNS4_10UnderscoreESZ_SZ_EEEEENS4_13SM90_TMA_LOADENS4_14ComposedLayoutINS4_7SwizzleILi3ELi4ELi3EEENS4_18smem_ptr_flag_bitsILi16EEENSV_INS5_IJNSA_ILi8EEESI_EEENS5_IJSI_SC_EEEEEEEvNS4_8identityENS4_23SM90_TMA_LOAD_MULTICASTES1C_vS1D_EENS_8epilogue10collective6detail29Sm90TmaWarpSpecializedAdapterINS1H_15DefaultEpilogueISK_SL_SL_NS1G_6thread17LinearCombinationISK_Li1EffLNS1L_9ScaleType4KindE0ELNS_15FloatRoundStyleE2ESK_EENS1_15EpilogueDefaultEEEEEvvEEEEvNT_6ParamsE --------------------------
	.section	.text._ZN7cutlass13device_kernelINS_4gemm6kernel13GemmUniversalIN4cute5tupleIJiiiiEEENS1_10collective13CollectiveMmaINS1_34MainloopSm90TmaGmmaWarpSpecializedILi3ENS5_IJNS4_1CILi2EEENSA_ILi1EEESC_EEENS1_35KernelTmaWarpSpecializedCooperativeEEENS5_IJNSA_ILi512EEENSA_ILi16EEENSA_ILi64EEEEEENS_10bfloat16_tENS5_IJlSC_lEEESK_SL_NS4_8TiledMMAINS4_8MMA_AtomIJNS4_4SM904GMMA27MMA_64x16x16_F32BF16BF16_SSILNSP_5MajorE0ELSR_0ELNSP_7ScaleInE1ELSS_1EEEEEENS4_6LayoutISD_NS5_IJSC_NSA_ILi0EEESW_EEEEENS5_IJNS4_10UnderscoreESZ_SZ_EEEEENS4_13SM90_TMA_LOADENS4_14ComposedLayoutINS4_7SwizzleILi3ELi4ELi3EEENS4_18smem_ptr_flag_bitsILi16EEENSV_INS5_IJNSA_ILi8EEESI_EEENS5_IJSI_SC_EEEEEEEvNS4_8identityENS4_23SM90_TMA_LOAD_MULTICASTES1C_vS1D_EENS_8epilogue10collective6detail29Sm90TmaWarpSpecializedAdapterINS1H_15DefaultEpilogueISK_SL_SL_NS1G_6thread17LinearCombinationISK_Li1EffLNS1L_9ScaleType4KindE0ELNS_15FloatRoundStyleE2ESK_EENS1_15EpilogueDefaultEEEEEvvEEEEvNT_6ParamsE,"ax",@progbits
	.align	128
.text._ZN7cutlass13device_kernelINS_4gemm6kernel13GemmUniversalIN4cute5tupleIJiiiiEEENS1_10collective13CollectiveMmaINS1_34MainloopSm90TmaGmmaWarpSpecializedILi3ENS5_IJNS4_1CILi2EEENSA_ILi1EEESC_EEENS1_35KernelTmaWarpSpecializedCooperativeEEENS5_IJNSA_ILi512EEENSA_ILi16EEENSA_ILi64EEEEEENS_10bfloat16_tENS5_IJlSC_lEEESK_SL_NS4_8TiledMMAINS4_8MMA_AtomIJNS4_4SM904GMMA27MMA_64x16x16_F32BF16BF16_SSILNSP_5MajorE0ELSR_0ELNSP_7ScaleInE1ELSS_1EEEEEENS4_6LayoutISD_NS5_IJSC_NSA_ILi0EEESW_EEEEENS5_IJNS4_10UnderscoreESZ_SZ_EEEEENS4_13SM90_TMA_LOADENS4_14ComposedLayoutINS4_7SwizzleILi3ELi4ELi3EEENS4_18smem_ptr_flag_bitsILi16EEENSV_INS5_IJNSA_ILi8EEESI_EEENS5_IJSI_SC_EEEEEEEvNS4_8identityENS4_23SM90_TMA_LOAD_MULTICASTES1C_vS1D_EENS_8epilogue10collective6detail29Sm90TmaWarpSpecializedAdapterINS1H_15DefaultEpilogueISK_SL_SL_NS1G_6thread17LinearCombinationISK_Li1EffLNS1L_9ScaleType4KindE0ELNS_15FloatRoundStyleE2ESK_EENS1_15EpilogueDefaultEEEEEvvEEEEvNT_6ParamsE:
        .type           _ZN7cutlass13device_kernelINS_4gemm6kernel13GemmUniversalIN4cute5tupleIJiiiiEEENS1_10collective13CollectiveMmaINS1_34MainloopSm90TmaGmmaWarpSpecializedILi3ENS5_IJNS4_1CILi2EEENSA_ILi1EEESC_EEENS1_35KernelTmaWarpSpecializedCooperativeEEENS5_IJNSA_ILi512EEENSA_ILi16EEENSA_ILi64EEEEEENS_10bfloat16_tENS5_IJlSC_lEEESK_SL_NS4_8TiledMMAINS4_8MMA_AtomIJNS4_4SM904GMMA27MMA_64x16x16_F32BF16BF16_SSILNSP_5MajorE0ELSR_0ELNSP_7ScaleInE1ELSS_1EEEEEENS4_6LayoutISD_NS5_IJSC_NSA_ILi0EEESW_EEEEENS5_IJNS4_10UnderscoreESZ_SZ_EEEEENS4_13SM90_TMA_LOADENS4_14ComposedLayoutINS4_7SwizzleILi3ELi4ELi3EEENS4_18smem_ptr_flag_bitsILi16EEENSV_INS5_IJNSA_ILi8EEESI_EEENS5_IJSI_SC_EEEEEEEvNS4_8identityENS4_23SM90_TMA_LOAD_MULTICASTES1C_vS1D_EENS_8epilogue10collective6detail29Sm90TmaWarpSpecializedAdapterINS1H_15DefaultEpilogueISK_SL_SL_NS1G_6thread17LinearCombinationISK_Li1EffLNS1L_9ScaleType4KindE0ELNS_15FloatRoundStyleE2ESK_EENS1_15EpilogueDefaultEEEEEvvEEEEvNT_6ParamsE,@function
        .size           _ZN7cutlass13device_kernelINS_4gemm6kernel13GemmUniversalIN4cute5tupleIJiiiiEEENS1_10collective13CollectiveMmaINS1_34MainloopSm90TmaGmmaWarpSpecializedILi3ENS5_IJNS4_1CILi2EEENSA_ILi1EEESC_EEENS1_35KernelTmaWarpSpecializedCooperativeEEENS5_IJNSA_ILi512EEENSA_ILi16EEENSA_ILi64EEEEEENS_10bfloat16_tENS5_IJlSC_lEEESK_SL_NS4_8TiledMMAINS4_8MMA_AtomIJNS4_4SM904GMMA27MMA_64x16x16_F32BF16BF16_SSILNSP_5MajorE0ELSR_0ELNSP_7ScaleInE1ELSS_1EEEEEENS4_6LayoutISD_NS5_IJSC_NSA_ILi0EEESW_EEEEENS5_IJNS4_10UnderscoreESZ_SZ_EEEEENS4_13SM90_TMA_LOADENS4_14ComposedLayoutINS4_7SwizzleILi3ELi4ELi3EEENS4_18smem_ptr_flag_bitsILi16EEENSV_INS5_IJNSA_ILi8EEESI_EEENS5_IJSI_SC_EEEEEEEvNS4_8identityENS4_23SM90_TMA_LOAD_MULTICASTES1C_vS1D_EENS_8epilogue10collective6detail29Sm90TmaWarpSpecializedAdapterINS1H_15DefaultEpilogueISK_SL_SL_NS1G_6thread17LinearCombinationISK_Li1EffLNS1L_9ScaleType4KindE0ELNS_15FloatRoundStyleE2ESK_EENS1_15EpilogueDefaultEEEEEvvEEEEvNT_6ParamsE,(.L_x_133 - _ZN7cutlass13device_kernelINS_4gemm6kernel13GemmUniversalIN4cute5tupleIJiiiiEEENS1_10collective13CollectiveMmaINS1_34MainloopSm90TmaGmmaWarpSpecializedILi3ENS5_IJNS4_1CILi2EEENSA_ILi1EEESC_EEENS1_35KernelTmaWarpSpecializedCooperativeEEENS5_IJNSA_ILi512EEENSA_ILi16EEENSA_ILi64EEEEEENS_10bfloat16_tENS5_IJlSC_lEEESK_SL_NS4_8TiledMMAINS4_8MMA_AtomIJNS4_4SM904GMMA27MMA_64x16x16_F32BF16BF16_SSILNSP_5MajorE0ELSR_0ELNSP_7ScaleInE1ELSS_1EEEEEENS4_6LayoutISD_NS5_IJSC_NSA_ILi0EEESW_EEEEENS5_IJNS4_10UnderscoreESZ_SZ_EEEEENS4_13SM90_TMA_LOADENS4_14ComposedLayoutINS4_7SwizzleILi3ELi4ELi3EEENS4_18smem_ptr_flag_bitsILi16EEENSV_INS5_IJNSA_ILi8EEESI_EEENS5_IJSI_SC_EEEEEEEvNS4_8identityENS4_23SM90_TMA_LOAD_MULTICASTES1C_vS1D_EENS_8epilogue10collective6detail29Sm90TmaWarpSpecializedAdapterINS1H_15DefaultEpilogueISK_SL_SL_NS1G_6thread17LinearCombinationISK_Li1EffLNS1L_9ScaleType4KindE0ELNS_15FloatRoundStyleE2ESK_EENS1_15EpilogueDefaultEEEEEvvEEEEvNT_6ParamsE)
        .other          _ZN7cutlass13device_kernelINS_4gemm6kernel13GemmUniversalIN4cute5tupleIJiiiiEEENS1_10collective13CollectiveMmaINS1_34MainloopSm90TmaGmmaWarpSpecializedILi3ENS5_IJNS4_1CILi2EEENSA_ILi1EEESC_EEENS1_35KernelTmaWarpSpecializedCooperativeEEENS5_IJNSA_ILi512EEENSA_ILi16EEENSA_ILi64EEEEEENS_10bfloat16_tENS5_IJlSC_lEEESK_SL_NS4_8TiledMMAINS4_8MMA_AtomIJNS4_4SM904GMMA27MMA_64x16x16_F32BF16BF16_SSILNSP_5MajorE0ELSR_0ELNSP_7ScaleInE1ELSS_1EEEEEENS4_6LayoutISD_NS5_IJSC_NSA_ILi0EEESW_EEEEENS5_IJNS4_10UnderscoreESZ_SZ_EEEEENS4_13SM90_TMA_LOADENS4_14ComposedLayoutINS4_7SwizzleILi3ELi4ELi3EEENS4_18smem_ptr_flag_bitsILi16EEENSV_INS5_IJNSA_ILi8EEESI_EEENS5_IJSI_SC_EEEEEEEvNS4_8identityENS4_23SM90_TMA_LOAD_MULTICASTES1C_vS1D_EENS_8epilogue10collective6detail29Sm90TmaWarpSpecializedAdapterINS1H_15DefaultEpilogueISK_SL_SL_NS1G_6thread17LinearCombinationISK_Li1EffLNS1L_9ScaleType4KindE0ELNS_15FloatRoundStyleE2ESK_EENS1_15EpilogueDefaultEEEEEvvEEEEvNT_6ParamsE,@"STO_CUDA_ENTRY STV_DEFAULT"
_ZN7cutlass13device_kernelINS_4gemm6kernel13GemmUniversalIN4cute5tupleIJiiiiEEENS1_10collective13CollectiveMmaINS1_34MainloopSm90TmaGmmaWarpSpecializedILi3ENS5_IJNS4_1CILi2EEENSA_ILi1EEESC_EEENS1_35KernelTmaWarpSpecializedCooperativeEEENS5_IJNSA_ILi512EEENSA_ILi16EEENSA_ILi64EEEEEENS_10bfloat16_tENS5_IJlSC_lEEESK_SL_NS4_8TiledMMAINS4_8MMA_AtomIJNS4_4SM904GMMA27MMA_64x16x16_F32BF16BF16_SSILNSP_5MajorE0ELSR_0ELNSP_7ScaleInE1ELSS_1EEEEEENS4_6LayoutISD_NS5_IJSC_NSA_ILi0EEESW_EEEEENS5_IJNS4_10UnderscoreESZ_SZ_EEEEENS4_13SM90_TMA_LOADENS4_14ComposedLayoutINS4_7SwizzleILi3ELi4ELi3EEENS4_18smem_ptr_flag_bitsILi16EEENSV_INS5_IJNSA_ILi8EEESI_EEENS5_IJSI_SC_EEEEEEEvNS4_8identityENS4_23SM90_TMA_LOAD_MULTICASTES1C_vS1D_EENS_8epilogue10collective6detail29Sm90TmaWarpSpecializedAdapterINS1H_15DefaultEpilogueISK_SL_SL_NS1G_6thread17LinearCombinationISK_Li1EffLNS1L_9ScaleType4KindE0ELNS_15FloatRoundStyleE2ESK_EENS1_15EpilogueDefaultEEEEEvvEEEEvNT_6ParamsE:
[----:B------:R-:W0:Y:S01]  /*0000*/  LDC R1, c[0x0][0x28] ;  /* 0x00000a00ff017b82 */ /* 0x000e220000000800 */
[----:B------:R-:W1:Y:S01]  /*0010*/  S2R R65, SR_TID.X ;  /* 0x0000000000417919 */ /* 0x000e620000002100 */
[----:B------:R-:W-:Y:S01]  /*0020*/  ELECT P0, URZ, PT ;  /* 0x00000000003f782f */ /* 0x000fe20003800000 */
[----:B------:R-:W-:Y:S01]  /*0030*/  BSSY B0, `(.L_x_0) ;  /* 0x000000f000007945 */ /* 0x000fe20003800000 */
[--C-:B-1----:R-:W-:Y:S02]  /*0040*/  SHF.R.U32.HI R0, RZ, 0x5, R65.reuse ;  /* 0x00000005ff007819 */ /* 0x102fe40000011641 */
[----:B------:R-:W-:-:S03]  /*0050*/  SHF.R.U32.HI R7, RZ, 0x7, R65 ;  /* 0x00000007ff077819 */ /* 0x000fc60000011641 */
[----:B------:R-:W1:Y:S04]  /*0060*/  SHFL.IDX PT, R3, R0, RZ, 0x1f ;  /* 0x00001fff00037589 */ /* 0x000e6800000e0000 */
[----:B------:R2:W3:Y:S01]  /*0070*/  SHFL.IDX PT, R2, R7, RZ, 0x1f ;  /* 0x00001fff07027589 */ /* 0x0004e200000e0000 */
[----:B-1----:R-:W-:-:S13]  /*0080*/  ISETP.NE.OR P0, PT, R3, RZ, !P0 ;  /* 0x000000ff0300720c */ /* 0x002fda0004705670 */
[----:B0-23--:R-:W-:Y:S05]  /*0090*/  @P0 BRA `(.L_x_1) ;  /* 0x0000000000200947 */ /* 0x00dfea0003800000 */
[----:B------:R-:W-:Y:S02]  /*00a0*/  ULDC.64 UR4, c[0x0][0x198] ;  /* 0x0000660000047ab9 */ /* 0x000fe40000000a00 */
[----:B------:R-:W-:Y:S02]  /*00b0*/  UIADD3 UR6, UP0, UR4, 0xf0, URZ ;  /* 0x000000f004067890 */ /* 0x000fe4000ff1e03f */
[----:B------:R-:W-:Y:S02]  /*00c0*/  UIADD3 UR4, UP1, UR4, 0x1f0, URZ ;  /* 0x000001f004047890 */ /* 0x000fe4000ff3e03f */
[----:B------:R-:W-:Y:S02]  /*00d0*/  UIADD3.X UR7, URZ, UR5, URZ, UP0, !UPT ;  /* 0x000000053f077290 */ /* 0x000fe400087fe43f */
[----:B------:R-:W-:-:S07]  /*00e0*/  UIADD3.X UR5, URZ, UR5, URZ, UP1, !UPT ;  /* 0x000000053f057290 */ /* 0x000fce0008ffe43f */
[----:B------:R0:W-:Y:S02]  /*00f0*/  UTMACCTL.PF [UR6] ;  /* 0x00000000060079b9 */ /* 0x0001e40008040000 */
[----:B------:R0:W-:Y:S02]  /*0100*/  UTMACCTL.PF [UR4] ;  /* 0x00000000040079b9 */ /* 0x0001e40008040000 */
[----:B0-----:R-:W-:Y:S01]  /*0110*/  NOP ;  /* 0x0000000000007918 */ /* 0x001fe20000000000 */
.L_x_1:
[----:B------:R-:W-:Y:S05]  /*0120*/  BSYNC B0 ;  /* 0x0000000000007941 */ /* 0x000fea0003800000 */
.L_x_0:
[----:B------:R-:W0:Y:S02]  /*0130*/  SHFL.IDX PT, R5, R0, RZ, 0x1f ;  /* 0x00001fff00057589 */ /* 0x000e2400000e0000 */
[----:B0-----:R-:W-:-:S13]  /*0140*/  ISETP.NE.AND P0, PT, R5, RZ, PT ;  /* 0x000000ff0500720c */ /* 0x001fda0003f05270 */
[----:B------:R-:W-:Y:S05]  /*0150*/  @P0 BRA `(.L_x_2) ;  /* 0x0000000000500947 */ /* 0x000fea0003800000 */
[----:B------:R-:W0:Y:S01]  /*0160*/  S2UR UR8, SR_CgaCtaId ;  /* 0x00000000000879c3 */ /* 0x000e220000008800 */
[----:B------:R-:W-:Y:S01]  /*0170*/  UMOV UR4, 0x400 ;  /* 0x0000040000047882 */ /* 0x000fe20000000000 */
[----:B------:R-:W-:Y:S01]  /*0180*/  UMOV UR5, 0x1 ;  /* 0x0000000100057882 */ /* 0x000fe20000000000 */
[----:B------:R-:W-:Y:S01]  /*0190*/  UMOV UR6, 0x4 ;  /* 0x0000000400067882 */ /* 0x000fe20000000000 */
[----:B------:R-:W-:Y:S01]  /*01a0*/  ELECT P0, URZ, PT ;  /* 0x00000000003f782f */ /* 0x000fe20003800000 */
[----:B------:R-:W-:-:S04]  /*01b0*/  UIADD3 UR6, -UR6, 0x100000, URZ ;  /* 0x0010000006067890 */ /* 0x000fc8000fffe13f */
[----:B------:R-:W-:Y:S02]  /*01c0*/  USHF.L.U32 UR7, UR6, 0xb, URZ ;  /* 0x0000000b06077899 */ /* 0x000fe4000800063f */
[----:B------:R-:W-:Y:S02]  /*01d0*/  USHF.L.U32 UR6, UR6, 0x1, URZ ;  /* 0x0000000106067899 */ /* 0x000fe4000800063f */
[----:B0-----:R-:W-:Y:S02]  /*01e0*/  ULEA UR8, UR8, UR4, 0x18 ;  /* 0x0000000408087291 */ /* 0x001fe4000f8ec03f */
[----:B------:R-:W-:-:S04]  /*01f0*/  UIADD3 UR4, -UR5, 0x100000, URZ ;  /* 0x0010000005047890 */ /* 0x000fc8000fffe13f */
[----:B------:R-:W-:Y:S02]  /*0200*/  USHF.L.U32 UR5, UR4, 0xb, URZ ;  /* 0x0000000b04057899 */ /* 0x000fe4000800063f */
[----:B------:R-:W-:Y:S01]  /*0210*/  USHF.L.U32 UR4, UR4, 0x1, URZ ;  /* 0x0000000104047899 */ /* 0x000fe2000800063f */
[----:B------:R-:W0:Y:S11]  /*0220*/  FENCE.VIEW.ASYNC.S ;  /* 0x00000000000073c6 */ /* 0x000e360000000000 */
[----:B0-----:R0:W1:Y:S01]  /*0230*/  SYNCS.EXCH.64 URZ, [UR8], UR4 ;  /* 0x00000004083f75b2 */ /* 0x0010620008000100 */
[----:B------:R0:W2:Y:S01]  /*0240*/  SYNCS.EXCH.64 URZ, [UR8+0x18], UR6 ;  /* 0x00001806083f75b2 */ /* 0x0000a20008000100 */
[----:B------:R0:W3:Y:S01]  /*0250*/  SYNCS.EXCH.64 URZ, [UR8+0x8], UR4 ;  /* 0x00000804083f75b2 */ /* 0x0000e20008000100 */
[----:B------:R0:W4:Y:S01]  /*0260*/  SYNCS.EXCH.64 URZ, [UR8+0x20], UR6 ;  /* 0x00002006083f75b2 */ /* 0x0001220008000100 */
[----:B------:R0:W0:Y:S01]  /*0270*/  SYNCS.EXCH.64 URZ, [UR8+0x10], UR4 ;  /* 0x00001004083f75b2 */ /* 0x0000220008000100 */
[----:B------:R0:W0:Y:S01]  /*0280*/  SYNCS.EXCH.64 URZ, [UR8+0x28], UR6 ;  /* 0x00002806083f75b2 */ /* 0x0000220008000100 */
[----:B------:R-:W-:Y:S01]  /*0290*/  NOP ;  /* 0x0000000000007918 */ /* 0x000fe20000000000 */
.L_x_2:
[----:B------:R-:W-:Y:S01]  /*02a0*/  SHF.R.S32.HI R4, RZ, 0x1f, R65 ;  /* 0x0000001fff047819 */ /* 0x000fe20000011441 */
[----:B------:R-:W5:Y:S01]  /*02b0*/  SHFL.IDX PT, R0, R0, RZ, 0x1f ;  /* 0x00001fff00007589 */ /* 0x000f6200000e0000 */
[----:B0-----:R-:W0:Y:S01]  /*02c0*/  S2UR UR8, SR_CTAID.X ;  /* 0x00000000000879c3 */ /* 0x001e220000002500 */
[----:B------:R-:W-:Y:S02]  /*02d0*/  ELECT P0, URZ, PT ;  /* 0x00000000003f782f */ /* 0x000fe40003800000 */
[----:B------:R-:W-:Y:S01]  /*02e0*/  LEA.HI R4, R4, R65, RZ, 0x7 ;  /* 0x0000004104047211 */ /* 0x000fe200078f38ff */
[----:B------:R-:W-:Y:S01]  /*02f0*/  ULDC UR4, c[0x0][0x150] ;  /* 0x0000540000047ab9 */ /* 0x000fe20000000800 */
[----:B------:R-:W-:Y:S01]  /*0300*/  SHF.R.S32.HI R6, RZ, 0x1f, R5 ;  /* 0x0000001fff067819 */ /* 0x000fe20000011405 */
[----:B------:R-:W-:Y:S01]  /*0310*/  NOP ;  /* 0x0000000000007918 */ /* 0x000fe20000000000 */
[----:B------:R-:W-:Y:S01]  /*0320*/  LOP3.LUT R4, R4, 0xffffff80, RZ, 0xc0, !PT ;  /* 0xffffff8004047812 */ /* 0x000fe200078ec0ff */
[----:B------:R-:W-:Y:S01]  /*0330*/  NOP ;  /* 0x0000000000007918 */ /* 0x000fe20000000000 */
[----:B------:R-:W-:Y:S01]  /*0340*/  LEA.HI R6, R6, R5, RZ, 0x2 ;  /* 0x0000000506067211 */ /* 0x000fe200078f10ff */
[----:B------:R-:W1:Y:S01]  /*0350*/  LDC R11, c[0x0][0x144] ;  /* 0x00005100ff0b7b82 */ /* 0x000e620000000800 */
[----:B------:R-:W-:Y:S01]  /*0360*/  IMAD.MOV.U32 R22, RZ, RZ, 0x1 ;  /* 0x00000001ff167424 */ /* 0x000fe200078e00ff */
[----:B------:R-:W-:Y:S01]  /*0370*/  ISETP.NE.AND P3, PT, R2, RZ, PT ;  /* 0x000000ff0200720c */ /* 0x000fe20003f65270 */
[----:B------:R-:W-:Y:S01]  /*0380*/  IMAD.IADD R8, R65, 0x1, -R4 ;  /* 0x0000000141087824 */ /* 0x000fe200078e0a04 */
[----:B------:R-:W-:Y:S01]  /*0390*/  LOP3.LUT R6, R6, 0x3ffffffc, RZ, 0xc0, !PT ;  /* 0x3ffffffc06067812 */ /* 0x000fe200078ec0ff */
[----:B------:R-:W2:Y:S03]  /*03a0*/  S2R R4, SR_CTAID.Y ;  /* 0x0000000000047919 */ /* 0x000ea60000002600 */
[----:B------:R-:W-:Y:S01]  /*03b0*/  SHF.R.S32.HI R9, RZ, 0x1f, R8 ;  /* 0x0000001fff097819 */ /* 0x000fe20000011408 */
[----:B------:R-:W-:Y:S01]  /*03c0*/  IMAD.IADD R6, R5, 0x1, -R6 ;  /* 0x0000000105067824 */ /* 0x000fe200078e0a06 */
[----:B------:R-:W3:Y:S02]  /*03d0*/  LDC R13, c[0x0][0x140] ;  /* 0x00005000ff0d7b82 */ /* 0x000ee40000000800 */
[----:B------:R-:W-:-:S02]  /*03e0*/  LEA.HI R9, R9, R8, RZ, 0x3 ;  /* 0x0000000809097211 */ /* 0x000fc400078f18ff */
[----:B-----5:R-:W-:Y:S02]  /*03f0*/  ISETP.NE.OR P0, PT, R0, RZ, !P0 ;  /* 0x000000ff0000720c */ /* 0x020fe40004705670 */
[--C-:B------:R-:W-:Y:S02]  /*0400*/  SHF.R.S32.HI R0, RZ, 0x3, R9.reuse ;  /* 0x00000003ff007819 */ /* 0x100fe40000011409 */
[----:B0-----:R-:W-:Y:S02]  /*0410*/  I2FP.F32.U32 R10, UR8 ;  /* 0x00000008000a7c45 */ /* 0x001fe40008201000 */
[----:B------:R-:W-:-:S03]  /*0420*/  SHF.R.S32.HI R9, RZ, 0x1f, R9 ;  /* 0x0000001fff097819 */ /* 0x000fc60000011409 */
[----:B------:R-:W-:Y:S01]  /*0430*/  FMUL R10, R10, UR4 ;  /* 0x000000040a0a7c20 */ /* 0x000fe20008400000 */
[----:B------:R-:W-:Y:S01]  /*0440*/  LEA.HI R9, R9, R0, RZ, 0x2 ;  /* 0x0000000009097211 */ /* 0x000fe200078f10ff */
[----:B------:R-:W-:Y:S02]  /*0450*/  ULDC UR4, c[0x0][0x154] ;  /* 0x0000550000047ab9 */ /* 0x000fe40000000800 */
[----:B------:R-:W-:Y:S01]  /*0460*/  VOTEU.ALL UP0, P0 ;  /* 0x00000000003f7886 */ /* 0x000fe20000000000 */
[----:B------:R-:W-:Y:S01]  /*0470*/  LOP3.LUT R9, R9, 0xfffffffc, RZ, 0xc0, !PT ;  /* 0xfffffffc09097812 */ /* 0x000fe200078ec0ff */
[----:B------:R-:W0:Y:S01]  /*0480*/  F2I.U32.TRUNC.NTZ R10, R10 ;  /* 0x0000000a000a7305 */ /* 0x000e22000020f000 */
[----:B------:R-:W-:Y:S02]  /*0490*/  VOTEU.ALL UP1, P0 ;  /* 0x00000000003f7886 */ /* 0x000fe40000020000 */
[----:B------:R-:W5:Y:S01]  /*04a0*/  @!UP0 S2UR UR7, SR_CgaCtaId ;  /* 0x00000000000789c3 */ /* 0x000f620000008800 */
[----:B------:R-:W-:Y:S01]  /*04b0*/  IMAD.IADD R9, R0, 0x1, -R9 ;  /* 0x0000000100097824 */ /* 0x000fe200078e0a09 */
[----:B------:R-:W-:Y:S01]  /*04c0*/  SHF.R.S32.HI R0, RZ, 0x1f, R3 ;  /* 0x0000001fff007819 */ /* 0x000fe20000011403 */
[----:B------:R-:W-:Y:S01]  /*04d0*/  @!UP0 UMOV UR6, 0x400 ;  /* 0x0000040000068882 */ /* 0x000fe20000000000 */
[----:B---3--:R-:W-:Y:S01]  /*04e0*/  ISETP.EQ.U32.AND P2, PT, R13, 0x1, PT ;  /* 0x000000010d00780c */ /* 0x008fe20003f42070 */
[----:B------:R-:W-:Y:S01]  /*04f0*/  IMAD R19, R6, 0x4, R9 ;  /* 0x0000000406137824 */ /* 0x000fe200078e0209 */
[----:B--2---:R-:W-:-:S02]  /*0500*/  I2FP.F32.U32 R12, R4 ;  /* 0x00000004000c7245 */ /* 0x004fc40000201000 */
[----:B------:R-:W2:Y:S01]  /*0510*/  LDC R9, c[0x0][0x148] ;  /* 0x00005200ff097b82 */ /* 0x000ea20000000800 */
[----:B------:R-:W-:Y:S02]  /*0520*/  LEA.HI R0, R0, R3, RZ, 0x2 ;  /* 0x0000000300007211 */ /* 0x000fe400078f10ff */
[----:B------:R-:W-:Y:S01]  /*0530*/  LEA.HI R6, R19, R19, RZ, 0x1 ;  /* 0x0000001313067211 */ /* 0x000fe200078f08ff */
[----:B0-----:R-:W-:Y:S02]  /*0540*/  IMAD.MOV R14, RZ, RZ, -R10 ;  /* 0x000000ffff0e7224 */ /* 0x001fe400078e0a0a */
[----:B------:R-:W-:Y:S01]  /*0550*/  FMUL R12, R12, UR4 ;  /* 0x000000040c0c7c20 */ /* 0x000fe20008400000 */
[----:B------:R-:W-:Y:S01]  /*0560*/  LOP3.LUT R0, R0, 0xfffffffc, RZ, 0xc0, !PT ;  /* 0xfffffffc00007812 */ /* 0x000fe200078ec0ff */
[----:B------:R-:W-:Y:S01]  /*0570*/  UMOV UR4, 0x20 ;  /* 0x0000002000047882 */ /* 0x000fe20000000000 */
[----:B------:R-:W-:Y:S01]  /*0580*/  LOP3.LUT R10, R6, 0xfffffffe, RZ, 0xc0, !PT ;  /* 0xfffffffe060a7812 */ /* 0x000fe200078ec0ff */
[----:B-1----:R-:W-:Y:S01]  /*0590*/  IMAD R6, R11, R14, UR8 ;  /* 0x000000080b067e24 */ /* 0x002fe2000f8e020e */
[----:B------:R-:W-:-:S04]  /*05a0*/  @!UP0 UIADD3 UR4, -UR4, 0x100000, URZ ;  /* 0x0010000004048890 */ /* 0x000fc8000fffe13f */
[----:B------:R-:W-:Y:S02]  /*05b0*/  @!UP0 USHF.L.U32 UR5, UR4, 0xb, URZ ;  /* 0x0000000b04058899 */ /* 0x000fe4000800063f */
[----:B------:R-:W-:Y:S01]  /*05c0*/  @!UP0 USHF.L.U32 UR4, UR4, 0x1, URZ ;  /* 0x0000000104048899 */ /* 0x000fe2000800063f */
[----:B------:R-:W0:Y:S01]  /*05d0*/  F2I.U32.TRUNC.NTZ R12, R12 ;  /* 0x0000000c000c7305 */ /* 0x000e22000020f000 */
[----:B------:R-:W-:Y:S02]  /*05e0*/  IMAD.IADD R3, R3, 0x1, -R0 ;  /* 0x0000000103037824 */ /* 0x000fe400078e0a00 */
[C---:B------:R-:W-:Y:S02]  /*05f0*/  IMAD.IADD R11, R19.reuse, 0x1, -R10 ;  /* 0x00000001130b7824 */ /* 0x040fe400078e0a0a */
[----:B------:R-:W-:Y:S01]  /*0600*/  IMAD.SHL.U32 R10, R19, 0x4, RZ ;  /* 0x00000004130a7824 */ /* 0x000fe200078e00ff */
[----:B-----5:R-:W-:Y:S01]  /*0610*/  @!UP0 ULEA UR6, UR7, UR6, 0x18 ;  /* 0x0000000607068291 */ /* 0x020fe2000f8ec03f */
[----:B------:R-:W-:Y:S01]  /*0620*/  ISETP.NE.AND P1, PT, R3, 0x3, PT ;  /* 0x000000030300780c */ /* 0x000fe20003f25270 */
[----:B------:R-:W-:Y:S01]  /*0630*/  VOTEU.ALL UP0, P0 ;  /* 0x00000000003f7886 */ /* 0x000fe20000000000 */
[----:B------:R-:W-:-:S02]  /*0640*/  ISETP.NE.AND P4, PT, R11, R6, PT ;  /* 0x000000060b00720c */ /* 0x000fc40003f85270 */
[----:B------:R-:W-:Y:S02]  /*0650*/  LOP3.LUT R19, R19, 0xc, R10, 0x78, !PT ;  /* 0x0000000c13137812 */ /* 0x000fe400078e780a */
[----:B------:R-:W-:Y:S01]  /*0660*/  LOP3.LUT P0, RZ, R8, 0x7, RZ, 0xc0, !PT ;  /* 0x0000000708ff7812 */ /* 0x000fe2000780c0ff */
[C---:B------:R-:W-:Y:S01]  /*0670*/  VIADD R8, R2.reuse, 0xffffffff ;  /* 0xffffffff02087836 */ /* 0x040fe20000000000 */
[----:B------:R-:W-:Y:S01]  /*0680*/  ISETP.EQ.OR P1, PT, R3, RZ, !P1 ;  /* 0x000000ff0300720c */ /* 0x000fe20004f22670 */
[----:B0-----:R-:W-:Y:S01]  /*0690*/  IMAD.MOV R23, RZ, RZ, -R12 ;  /* 0x000000ffff177224 */ /* 0x001fe200078e0a0c */
[----:B------:R-:W-:Y:S01]  /*06a0*/  ISETP.LT.U32.AND P0, PT, R19, 0x2, !P0 ;  /* 0x000000021300780c */ /* 0x000fe20004701070 */
[----:B------:R-:W0:Y:S02]  /*06b0*/  FENCE.VIEW.ASYNC.S ;  /* 0x00000000000073c6 */ /* 0x000e240000000000 */
[----:B0-----:R0:W1:Y:S01]  /*06c0*/  @!UP0 SYNCS.EXCH.64 URZ, [UR6+0x40], UR4 ;  /* 0x00004004063f85b2 */ /* 0x0010620008000100 */
[----:B------:R-:W-:Y:S01]  /*06d0*/  ISETP.EQ.AND P1, PT, R2, RZ, P1 ;  /* 0x000000ff0200720c */ /* 0x000fe20000f22270 */
[----:B--2---:R-:W-:Y:S01]  /*06e0*/  IMAD R11, R9, R23, R4 ;  /* 0x00000017090b7224 */ /* 0x004fe200078e0204 */
[----:B------:R-:W-:-:S02]  /*06f0*/  ISETP.GE.U32.AND P6, PT, R8, 0x2, PT ;  /* 0x000000020800780c */ /* 0x000fc40003fc6070 */
[----:B------:R-:W-:Y:S02]  /*0700*/  @P4 LEA.HI R0, R19, R19, RZ, 0x1 ;  /* 0x0000001313004211 */ /* 0x000fe400078f08ff */
[----:B------:R-:W-:Y:S02]  /*0710*/  SEL R18, RZ, 0x1, !P1 ;  /* 0x00000001ff127807 */ /* 0x000fe40004800000 */
[----:B------:R-:W-:Y:S02]  /*0720*/  @P4 SHF.R.S32.HI R0, RZ, 0x1, R0 ;  /* 0x00000001ff004819 */ /* 0x000fe40000011400 */
[----:B------:R-:W-:Y:S02]  /*0730*/  SEL R18, R18, 0x2, P6 ;  /* 0x0000000212127807 */ /* 0x000fe40003000000 */
[----:B------:R-:W-:Y:S02]  /*0740*/  @P4 ISETP.NE.AND P5, PT, R0, R11, PT ;  /* 0x0000000b0000420c */ /* 0x000fe40003fa5270 */
[----:B------:R-:W-:Y:S01]  /*0750*/  SEL R11, RZ, 0x1, !P0 ;  /* 0x00000001ff0b7807 */ /* 0x000fe20004000000 */
[----:B------:R0:W2:Y:S01]  /*0760*/  @!UP1 SYNCS.EXCH.64 URZ, [UR6+0x48], UR4 ;  /* 0x00004804063f95b2 */ /* 0x0000a20008000100 */
[----:B------:R-:W-:Y:S01]  /*0770*/  @P4 SEL R22, RZ, 0x1, P5 ;  /* 0x00000001ff164807 */ /* 0x000fe20002800000 */
[----:B------:R-:W-:Y:S01]  /*0780*/  NOP ;  /* 0x0000000000007918 */ /* 0x000fe20000000000 */
[----:B------:R-:W-:-:S02]  /*0790*/  LOP3.LUT R0, R65, 0x7f, RZ, 0xc0, !PT ;  /* 0x0000007f41007812 */ /* 0x000fc400078ec0ff */
[----:B------:R-:W-:Y:S01]  /*07a0*/  LOP3.LUT R22, R22, R11, RZ, 0xc0, !PT ;  /* 0x0000000b16167212 */ /* 0x000fe200078ec0ff */
[----:B01----:R-:W-:Y:S06]  /*07b0*/  @!P2 BRA `(.L_x_3) ;  /* 0x000000000008a947 */ /* 0x003fec0003800000 */
[----:B--2-4-:R-:W-:Y:S01]  /*07c0*/  UCGABAR_ARV ;  /* 0x00000000000079c7 */ /* 0x014fe20008000000 */
[----:B------:R-:W-:Y:S05]  /*07d0*/  BRA `(.L_x_4) ;  /* 0x0000000000047947 */ /* 0x000fea0003800000 */
.L_x_3:
[----:B--2-4-:R-:W-:Y:S01]  /*07e0*/  NOP ;  /* 0x0000000000007918 */ /* 0x014fe20000000000 */
.L_x_4:
[----:B------:R-:W0:Y:S01]  /*07f0*/  LDC R2, c[0x0][0x65c] ;  /* 0x00019700ff027b82 */ /* 0x000e220000000800 */
[----:B------:R-:W-:Y:S02]  /*0800*/  IMAD.U32 R10, RZ, RZ, UR8 ;  /* 0x00000008ff0a7e24 */ /* 0x000fe4000f8e00ff */
[----:B------:R-:W-:Y:S01]  /*0810*/  IMAD.MOV.U32 R11, RZ, RZ, RZ ;  /* 0x000000ffff0b7224 */ /* 0x000fe200078e00ff */
[----:B0-----:R-:W-:-:S04]  /*0820*/  ISETP.NE.AND P1, PT, R2, 0x1, PT ;  /* 0x000000010200780c */ /* 0x001fc80003f25270 */
[----:B------:R-:W-:-:S09]  /*0830*/  P2R R5, PR, RZ, 0x2 ;  /* 0x00000002ff057803 */ /* 0x000fd20000000000 */
[----:B------:R-:W0:Y:S01]  /*0840*/  @P1 LDC R17, c[0x0][0x10] ;  /* 0x00000400ff111b82 */ /* 0x000e220000000800 */
[----:B------:R-:W-:Y:S02]  /*0850*/  @P1 IMAD.MOV.U32 R5, RZ, RZ, RZ ;  /* 0x000000ffff051224 */ /* 0x000fe400078e00ff */
[----:B------:R-:W-:-:S05]  /*0860*/  @P1 IMAD.MOV.U32 R15, RZ, RZ, RZ ;  /* 0x000000ffff0f1224 */ /* 0x000fca00078e00ff */
[----:B------:R-:W1:Y:S01]  /*0870*/  @!P1 LDC R13, c[0x0][0xc] ;  /* 0x00000300ff0d9b82 */ /* 0x000e620000000800 */
[----:B------:R-:W-:Y:S01]  /*0880*/  ULDC UR4, c[0x0][0xc] ;  /* 0x0000030000047ab9 */ /* 0x000fe20000000800 */
[----:B------:R-:W-:Y:S01]  /*0890*/  ULDC UR5, c[0x0][0x10] ;  /* 0x0000040000057ab9 */ /* 0x000fe20000000800 */
[----:B------:R-:W-:Y:S01]  /*08a0*/  ULDC UR6, c[0x0][0x14] ;  /* 0x0000050000067ab9 */ /* 0x000fe20000000800 */
[----:B------:R-:W-:-:S04]  /*08b0*/  UIMAD.WIDE.U32 UR4, UR4, UR5, URZ ;  /* 0x00000005040472a5 */ /* 0x000fc8000f8e003f */
[----:B------:R-:W-:Y:S02]  /*08c0*/  UIMAD.WIDE.U32 UR36, UR4, UR6, URZ ;  /* 0x00000006042472a5 */ /* 0x000fe4000f8e003f */
[----:B------:R-:W-:-:S04]  /*08d0*/  UIMAD UR40, UR5, UR6, URZ ;  /* 0x00000006052872a4 */ /* 0x000fc8000f8e023f */
[----:B------:R-:W-:Y:S01]  /*08e0*/  UIADD3 UR40, UR37, UR40, URZ ;  /* 0x0000002825287290 */ /* 0x000fe2000fffe03f */
[----:B0-----:R-:W-:-:S04]  /*08f0*/  @P1 IMAD.WIDE.U32 R16, R17, UR8, R4 ;  /* 0x0000000811101c25 */ /* 0x001fc8000f8e0004 */
[----:B------:R-:W-:Y:S02]  /*0900*/  @P1 IMAD.IADD R17, R17, 0x1, R15 ;  /* 0x0000000111111824 */ /* 0x000fe400078e020f */
[----:B-1----:R-:W-:-:S04]  /*0910*/  @!P1 IMAD.WIDE.U32 R10, R4, R13, R10 ;  /* 0x0000000d040a9225 */ /* 0x002fc800078e000a */
[----:B------:R-:W-:Y:S02]  /*0920*/  @!P1 IMAD.MOV.U32 R16, RZ, RZ, R10 ;  /* 0x000000ffff109224 */ /* 0x000fe400078e000a */
[----:B------:R-:W-:Y:S01]  /*0930*/  @!P1 IMAD.MOV.U32 R17, RZ, RZ, R11 ;  /* 0x000000ffff119224 */ /* 0x000fe200078e000b */
[----:B------:R-:W-:Y:S06]  /*0940*/  @!P2 BRA `(.L_x_5) ;  /* 0x00000000000ca947 */ /* 0x000fec0003800000 */
[----:B------:R-:W-:Y:S01]  /*0950*/  UCGABAR_WAIT ;  /* 0x0000000000007dc7 */ /* 0x000fe20008000000 */
[----:B------:R-:W-:Y:S01]  /*0960*/  CCTL.IVALL ;  /* 0x00000000ff00798f */ /* 0x000fe20002000000 */
[----:B------:R-:W-:Y:S05]  /*0970*/  BRA `(.L_x_6) ;  /* 0x0000000000047947 */ /* 0x000fea0003800000 */
.L_x_5:
[----:B------:R-:W-:Y:S06]  /*0980*/  BAR.SYNC.DEFER_BLOCKING 0x0 ;  /* 0x0000000000007b1d */ /* 0x000fec0000010000 */
.L_x_6:
[----:B------:R-:W-:Y:S05]  /*0990*/  @!P3 BRA `(.L_x_7) ;  /* 0x000000500028b947 */ /* 0x000fea0003800000 */
[----:B------:R-:W-:-:S13]  /*09a0*/  ISETP.GT.U32.AND P0, PT, R8, 0x1, PT ;  /* 0x000000010800780c */ /* 0x000fda0003f04070 */
[----:B------:R-:W-:Y:S05]  /*09b0*/  @P0 EXIT ;  /* 0x000000000000094d */ /* 0x000fea0003800000 */
[----:B------:R-:W-:Y:S01]  /*09c0*/  ULDC.64 UR4, c[0x0][0x650] ;  /* 0x0001940000047ab9 */ /* 0x000fe20000000a00 */
[----:B------:R-:W-:Y:S01]  /*09d0*/  PRMT R3, RZ, 0x7610, R3 ;  /* 0x00007610ff037816 */ /* 0x000fe20000000003 */
[----:B------:R-:W-:Y:S01]  /*09e0*/  IMAD.MOV.U32 R75, RZ, RZ, -0x1 ;  /* 0xffffffffff4b7424 */ /* 0x000fe200078e00ff */
[----:B------:R-:W-:Y:S01]  /*09f0*/  ISETP.GE.U32.AND P0, PT, R16, UR4, PT ;  /* 0x0000000410007c0c */ /* 0x000fe2000bf06070 */
[----:B------:R-:W-:Y:S02]  /*0a00*/  IMAD.MOV.U32 R74, RZ, RZ, -0x1 ;  /* 0xffffffffff4a7424 */ /* 0x000fe400078e00ff */
[----:B------:R-:W-:Y:S01]  /*0a10*/  IMAD.MOV.U32 R73, RZ, RZ, -0x1 ;  /* 0xffffffffff497424 */ /* 0x000fe200078e00ff */
[----:B------:R-:W-:-:S13]  /*0a20*/  ISETP.GE.U32.AND.EX P0, PT, R17, UR5, PT, P0 ;  /* 0x0000000511007c0c */ /* 0x000fda000bf06100 */
[----:B------:R-:W-:Y:S05]  /*0a30*/  @P0 BRA `(.L_x_8) ;  /* 0x0000000400280947 */ /* 0x000fea0003800000 */
[----:B------:R-:W0:Y:S01]  /*0a40*/  LDC.64 R24, c[0x0][0x628] ;  /* 0x00018a00ff187b82 */ /* 0x000e220000000a00 */
[----:B------:R-:W-:Y:S02]  /*0a50*/  IMAD.MOV.U32 R10, RZ, RZ, R16 ;  /* 0x000000ffff0a7224 */ /* 0x000fe400078e0010 */
[----:B------:R-:W-:-:S05]  /*0a60*/  IMAD.MOV.U32 R11, RZ, RZ, R17 ;  /* 0x000000ffff0b7224 */ /* 0x000fca00078e0011 */
[----:B------:R-:W1:Y:S08]  /*0a70*/  LDC R8, c[0x0][0x630] ;  /* 0x00018c00ff087b82 */ /* 0x000e700000000800 */
[----:B------:R-:W2:Y:S01]  /*0a80*/  LDC.64 R26, c[0x0][0x620] ;  /* 0x00018800ff1a7b82 */ /* 0x000ea20000000a00 */
[----:B0-----:R-:W-:-:S04]  /*0a90*/  ISETP.NE.U32.AND P0, PT, R24, RZ, PT ;  /* 0x000000ff1800720c */ /* 0x001fc80003f05070 */
[----:B------:R-:W-:-:S13]  /*0aa0*/  ISETP.NE.AND.EX P0, PT, R25, RZ, PT, P0 ;  /* 0x000000ff1900720c */ /* 0x000fda0003f05300 */
[----:B-12---:R-:W-:Y:S05]  /*0ab0*/  @!P0 BRA `(.L_x_9) ;  /* 0x0000000000288947 */ /* 0x006fea0003800000 */
[----:B------:R-:W0:Y:S02]  /*0ac0*/  LDC R3, c[0x0][0x634] ;  /* 0x00018d00ff037b82 */ /* 0x000e240000000800 */
[----:B0-----:R-:W-:-:S05]  /*0ad0*/  IADD3 R3, P0, R16, R3, RZ ;  /* 0x0000000310037210 */ /* 0x001fca0007f1e0ff */
[----:B------:R-:W-:-:S04]  /*0ae0*/  IMAD.X R21, RZ, RZ, R17, P0 ;  /* 0x000000ffff157224 */ /* 0x000fc800000e0611 */
[----:B------:R-:W-:-:S04]  /*0af0*/  IMAD.WIDE.U32 R10, R21, R24, RZ ;  /* 0x00000018150a7225 */ /* 0x000fc800078e00ff */
[----:B------:R-:W-:-:S04]  /*0b00*/  IMAD.WIDE.U32 R12, P0, R3, R25, R10 ;  /* 0x00000019030c7225 */ /* 0x000fc8000780000a */
[----:B------:R-:W-:-:S04]  /*0b10*/  IMAD.WIDE.U32 R10, R3, R24, RZ ;  /* 0x00000018030a7225 */ /* 0x000fc800078e00ff */
[----:B------:R-:W-:Y:S01]  /*0b20*/  IMAD.X R15, RZ, RZ, RZ, P0 ;  /* 0x000000ffff0f7224 */ /* 0x000fe200000e06ff */
[----:B------:R-:W-:Y:S01]  /*0b30*/  IADD3 RZ, P0, R11, R12, RZ ;  /* 0x0000000c0bff7210 */ /* 0x000fe20007f1e0ff */
[----:B------:R-:W-:-:S04]  /*0b40*/  IMAD.MOV.U32 R14, RZ, RZ, R13 ;  /* 0x000000ffff0e7224 */ /* 0x000fc800078e000d */
[----:B------:R-:W-:-:S08]  /*0b50*/  IMAD.WIDE.U32.X R10, R21, R25, R14, P0 ;  /* 0x00000019150a7225 */ /* 0x000fd000000e040e */
.L_x_9:
[----:B------:R-:W0:Y:S01]  /*0b60*/  LDC.64 R30, c[0x0][0x640] ;  /* 0x00019000ff1e7b82 */ /* 0x000e220000000a00 */
[-CC-:B------:R-:W-:Y:S01]  /*0b70*/  SHF.R.U64 R73, R10, R8.reuse, R11.reuse ;  /* 0x000000080a497219 */ /* 0x180fe2000000120b */
[----:B------:R-:W-:Y:S01]  /*0b80*/  IMAD R29, R9, R23, R4 ;  /* 0x00000017091d7224 */ /* 0x000fe200078e0204 */
[----:B------:R-:W-:Y:S01]  /*0b90*/  SHF.R.U32.HI R3, RZ, R8, R11 ;  /* 0x00000008ff037219 */ /* 0x000fe2000001160b */
[----:B------:R-:W-:Y:S01]  /*0ba0*/  IMAD.MOV.U32 R23, RZ, RZ, 0x1 ;  /* 0x00000001ff177424 */ /* 0x000fe200078e00ff */
[----:B------:R-:W-:-:S03]  /*0bb0*/  IADD3 R5, P0, RZ, -R73, RZ ;  /* 0x80000049ff057210 */ /* 0x000fc60007f1e0ff */
[----:B------:R-:W1:Y:S02]  /*0bc0*/  LDC R12, c[0x0][0x618] ;  /* 0x00018600ff0c7b82 */ /* 0x000e640000000800 */
[----:B------:R-:W-:Y:S02]  /*0bd0*/  IMAD.X R3, RZ, RZ, ~R3, P0 ;  /* 0x000000ffff037224 */ /* 0x000fe400000e0e03 */
[----:B------:R-:W-:-:S04]  /*0be0*/  IMAD.WIDE.U32 R10, R5, R26, R16 ;  /* 0x0000001a050a7225 */ /* 0x000fc800078e0010 */
[----:B------:R-:W2:Y:S01]  /*0bf0*/  LDC R20, c[0x0][0x608] ;  /* 0x00018200ff147b82 */ /* 0x000ea20000000800 */
[----:B------:R-:W-:Y:S02]  /*0c00*/  IMAD R8, R3, R26, RZ ;  /* 0x0000001a03087224 */ /* 0x000fe400078e02ff */
[----:B------:R-:W-:Y:S02]  /*0c10*/  IMAD.MOV.U32 R3, RZ, RZ, -0x1 ;  /* 0xffffffffff037424 */ /* 0x000fe400078e00ff */
[----:B------:R-:W-:-:S03]  /*0c20*/  IMAD R5, R5, R27, R8 ;  /* 0x0000001b05057224 */ /* 0x000fc600078e0208 */
[----:B------:R-:W3:Y:S01]  /*0c30*/  LDC R28, c[0x0][0x658] ;  /* 0x00019600ff1c7b82 */ /* 0x000ee20000000800 */
[----:B------:R-:W-:Y:S01]  /*0c40*/  IMAD.IADD R5, R11, 0x1, R5 ;  /* 0x000000010b057824 */ /* 0x000fe200078e0205 */
[----:B0-----:R-:W-:-:S04]  /*0c50*/  ISETP.NE.U32.AND P0, PT, R30, RZ, PT ;  /* 0x000000ff1e00720c */ /* 0x001fc80003f05070 */
[----:B------:R-:W-:Y:S02]  /*0c60*/  ISETP.NE.AND.EX P0, PT, R31, RZ, PT, P0 ;  /* 0x000000ff1f00720c */ /* 0x000fe40003f05300 */
[----:B------:R-:W0:Y:S01]  /*0c70*/  LDC R24, c[0x0][0x600] ;  /* 0x00018000ff187b82 */ /* 0x000e220000000800 */
[-CC-:B-1----:R-:W-:Y:S02]  /*0c80*/  SHF.R.U64 R14, R10, R12.reuse, R5.reuse ;  /* 0x0000000c0a0e7219 */ /* 0x182fe40000001205 */
[----:B------:R-:W-:-:S05]  /*0c90*/  SHF.R.U32.HI R5, RZ, R12, R5 ;  /* 0x0000000cff057219 */ /* 0x000fca0000011605 */
[----:B------:R-:W1:Y:S01]  /*0ca0*/  LDC R15, c[0x0][0x648] ;  /* 0x00019200ff0f7b82 */ /* 0x000e620000000800 */
[-CC-:B--2---:R-:W-:Y:S02]  /*0cb0*/  SHF.R.U64 R27, R14, R20.reuse, R5.reuse ;  /* 0x000000140e1b7219 */ /* 0x184fe40000001205 */
[----:B------:R-:W-:-:S05]  /*0cc0*/  SHF.R.U32.HI R5, RZ, R20, R5 ;  /* 0x00000014ff057219 */ /* 0x000fca0000011605 */
[----:B------:R-:W2:Y:S01]  /*0cd0*/  LDC R21, c[0x0][0x638] ;  /* 0x00018e00ff157b82 */ /* 0x000ea20000000800 */
[-CC-:B---3--:R-:W-:Y:S02]  /*0ce0*/  SHF.R.U64 R20, R27, R28.reuse, R5.reuse ;  /* 0x0000001c1b147219 */ /* 0x188fe40000001205 */
[-C--:B------:R-:W-:Y:S02]  /*0cf0*/  SHF.L.U32 R3, R3, R28.reuse, RZ ;  /* 0x0000001c03037219 */ /* 0x080fe400000006ff */
[----:B------:R-:W-:Y:S01]  /*0d00*/  SHF.R.U32.HI R5, RZ, R28, R5 ;  /* 0x0000001cff057219 */ /* 0x000fe20000011605 */
[----:B------:R-:W-:Y:S01]  /*0d10*/  IMAD.MOV.U32 R4, RZ, RZ, R20 ;  /* 0x000000ffff047224 */ /* 0x000fe200078e0014 */
[----:B------:R-:W-:Y:S01]  /*0d20*/  LOP3.LUT R12, RZ, R3, RZ, 0x33, !PT ;  /* 0x00000003ff0c7212 */ /* 0x000fe200078e33ff */
[----:B------:R-:W3:Y:S01]  /*0d30*/  LDC R25, c[0x0][0x610] ;  /* 0x00018400ff197b82 */ /* 0x000ee20000000800 */
[----:B------:R-:W-:Y:S05]  /*0d40*/  @!P0 BRA `(.L_x_10) ;  /* 0x0000000000288947 */ /* 0x000fea0003800000 */
[----:B------:R-:W4:Y:S02]  /*0d50*/  LDC R3, c[0x0][0x64c] ;  /* 0x00019300ff037b82 */ /* 0x000f240000000800 */
[----:B----4-:R-:W-:-:S05]  /*0d60*/  IADD3 R3, P0, R20, R3, RZ ;  /* 0x0000000314037210 */ /* 0x010fca0007f1e0ff */
        /* <DEDUP_REMOVED lines=8> */
.L_x_10:
[----:B-1----:R-:W-:Y:S01]  /*0df0*/  SHF.R.U64 R4, R4, R15, R5 ;  /* 0x0000000f04047219 */ /* 0x002fe20000001205 */
[----:B0-----:R-:W-:Y:S01]  /*0e00*/  VIADD R5, R24, 0xffffffff ;  /* 0xffffffff18057836 */ /* 0x001fe20000000000 */
[----:B------:R-:W-:Y:S02]  /*0e10*/  SHF.L.U32 R3, R23, R28, RZ ;  /* 0x0000001c17037219 */ /* 0x000fe400000006ff */
[----:B------:R-:W-:Y:S01]  /*0e20*/  LOP3.LUT R12, R27, R12, RZ, 0xc0, !PT ;  /* 0x0000000c1b0c7212 */ /* 0x000fe200078ec0ff */
[----:B------:R-:W-:Y:S01]  /*0e30*/  IMAD.MOV R8, RZ, RZ, -R4 ;  /* 0x000000ffff087224 */ /* 0x000fe200078e0a04 */
[----:B------:R-:W-:Y:S02]  /*0e40*/  SEL R6, R6, R29, !P1 ;  /* 0x0000001d06067207 */ /* 0x000fe40004800000 */
[----:B------:R-:W-:Y:S01]  /*0e50*/  LOP3.LUT R5, R14, R5, RZ, 0xc0, !PT ;  /* 0x000000050e057212 */ /* 0x000fe200078ec0ff */
[----:B------:R-:W-:Y:S02]  /*0e60*/  IMAD R9, R3, R4, R12 ;  /* 0x0000000403097224 */ /* 0x000fe400078e020c */
[----:B--2---:R-:W-:-:S02]  /*0e70*/  IMAD R3, R8, R21, R20 ;  /* 0x0000001508037224 */ /* 0x004fc400078e0214 */
[----:B---3--:R-:W-:Y:S02]  /*0e80*/  IMAD R6, R9, R25, R6 ;  /* 0x0000001909067224 */ /* 0x008fe400078e0206 */
[----:B------:R-:W-:Y:S02]  /*0e90*/  IMAD R75, R3, R24, R5 ;  /* 0x00000018034b7224 */ /* 0x000fe400078e0205 */
[----:B------:R-:W-:-:S03]  /*0ea0*/  IMAD.MOV.U32 R4, RZ, RZ, 0x1 ;  /* 0x00000001ff047424 */ /* 0x000fc600078e00ff */
[----:B------:R-:W-:Y:S02]  /*0eb0*/  SEL R74, R75, R6, !P1 ;  /* 0x000000064b4a7207 */ /* 0x000fe40004800000 */
[----:B------:R-:W-:Y:S02]  /*0ec0*/  PRMT R3, R4, 0x7610, R3 ;  /* 0x0000761004037816 */ /* 0x000fe40000000003 */
[----:B------:R-:W-:-:S07]  /*0ed0*/  SEL R75, R6, R75, !P1 ;  /* 0x0000004b064b7207 */ /* 0x000fce0004800000 */
.L_x_8:
[----:B------:R-:W-:-:S08]  /*0ee0*/  NOP ;  /* 0x0000000000007918 */ /* 0x000fd00000000000 */
[----:B------:R-:W0:Y:S02]  /*0ef0*/  USETMAXREG.TRY_ALLOC.CTAPOOL UP0, 0xe8 ;  /* 0x000000e8000079c8 */ /* 0x000e240008000600 */
[----:B0-----:R-:W-:-:S13]  /*0f00*/  PLOP3.LUT P0, PT, PT, PT, UP0, 0x80, 0x0 ;  /* 0x000000000000781c */ /* 0x001fda0003f0f008 */
[----:B------:R-:W-:Y:S05]  /*0f10*/  @!P0 BRA `(.L_x_8) ;  /* 0xfffffffc00f08947 */ /* 0x000fea000383ffff */
[----:B------:R-:W-:Y:S01]  /*0f20*/  ULDC.64 UR4, c[0x0][0x598] ;  /* 0x0001660000047ab9 */ /* 0x000fe20000000a00 */
[----:B------:R-:W-:Y:S01]  /*0f30*/  ULDC.64 UR50, c[0x0][0x208] ;  /* 0x0000820000327ab9 */ /* 0x000fe20000000a00 */
[----:B------:R-:W-:-:S04]  /*0f40*/  ISETP.NE.U32.AND P0, PT, RZ, UR4, PT ;  /* 0x00000004ff007c0c */ /* 0x000fc8000bf05070 */
[----:B------:R-:W-:-:S13]  /*0f50*/  ISETP.NE.AND.EX P0, PT, RZ, UR5, PT, P0 ;  /* 0x00000005ff007c0c */ /* 0x000fda000bf05300 */
[----:B------:R-:W-:Y:S05]  /*0f60*/  @!P0 BRA `(.L_x_11) ;  /* 0x00000000001c8947 */ /* 0x000fea0003800000 */
[----:B------:R-:W0:Y:S02]  /*0f70*/  LDC.64 R4, c[0x0][0x598] ;  /* 0x00016600ff047b82 */ /* 0x000e240000000a00 */
[----:B0-----:R-:W2:Y:S02]  /*0f80*/  LDG.E.64 R4, desc[UR50][R4.64] ;  /* 0x0000003204047981 */ /* 0x001ea4000c1e1b00 */
[----:B--2---:R-:W-:-:S04]  /*0f90*/  ISETP.NE.U32.AND P0, PT, R4, RZ, PT ;  /* 0x000000ff0400720c */ /* 0x004fc80003f05070 */
[----:B------:R-:W-:-:S13]  /*0fa0*/  ISETP.NE.AND.EX P0, PT, R5, RZ, PT, P0 ;  /* 0x000000ff0500720c */ /* 0x000fda0003f05300 */
[----:B------:R-:W-:Y:S05]  /*0fb0*/  @!P0 BRA `(.L_x_11) ;  /* 0x0000000000088947 */ /* 0x000fea0003800000 */
[----:B------:R0:W5:Y:S01]  /*0fc0*/  LD.E R23, desc[UR50][R4.64] ;  /* 0x0000003204177980 */ /* 0x000162000c101900 */
[----:B------:R-:W-:Y:S05]  /*0fd0*/  BRA `(.L_x_12) ;  /* 0x0000000000247947 */ /* 0x000fea0003800000 */
.L_x_11:
[----:B------:R-:W-:Y:S02]  /*0fe0*/  ULDC.64 UR4, c[0x0][0x588] ;  /* 0x0001620000047ab9 */ /* 0x000fe40000000a00 */
[----:B------:R-:W-:-:S04]  /*0ff0*/  ISETP.NE.U32.AND P0, PT, RZ, UR4, PT ;  /* 0x00000004ff007c0c */ /* 0x000fc8000bf05070 */
[----:B------:R-:W-:-:S13]  /*1000*/  ISETP.NE.AND.EX P0, PT, RZ, UR5, PT, P0 ;  /* 0x00000005ff007c0c */ /* 0x000fda000bf05300 */
[----:B------:R-:W-:Y:S05]  /*1010*/  @!P0 BRA `(.L_x_13) ;  /* 0x00000000000c8947 */ /* 0x000fea0003800000 */
[----:B------:R-:W0:Y:S02]  /*1020*/  LDC.64 R4, c[0x0][0x588] ;  /* 0x00016200ff047b82 */ /* 0x000e240000000a00 */
[----:B0-----:R1:W5:Y:S01]  /*1030*/  LDG.E R23, desc[UR50][R4.64] ;  /* 0x0000003204177981 */ /* 0x001362000c1e1900 */
[----:B------:R-:W-:Y:S05]  /*1040*/  BRA `(.L_x_12) ;  /* 0x0000000000087947 */ /* 0x000fea0003800000 */
.L_x_13:
[----:B------:R-:W-:Y:S02]  /*1050*/  ULDC UR4, c[0x0][0x580] ;  /* 0x0001600000047ab9 */ /* 0x000fe40000000800 */
[----:B------:R-:W-:-:S07]  /*1060*/  IMAD.U32 R23, RZ, RZ, UR4 ;  /* 0x00000004ff177e24 */ /* 0x000fce000f8e00ff */
.L_x_12:
[----:B------:R-:W-:Y:S02]  /*1070*/  ULDC.64 UR4, c[0x0][0x5a0] ;  /* 0x0001680000047ab9 */ /* 0x000fe40000000a00 */
[----:B------:R-:W-:-:S04]  /*1080*/  ISETP.NE.U32.AND P0, PT, RZ, UR4, PT ;  /* 0x00000004ff007c0c */ /* 0x000fc8000bf05070 */
[----:B------:R-:W-:-:S13]  /*1090*/  ISETP.NE.AND.EX P0, PT, RZ, UR5, PT, P0 ;  /* 0x00000005ff007c0c */ /* 0x000fda000bf05300 */
[----:B------:R-:W-:Y:S05]  /*10a0*/  @!P0 BRA `(.L_x_14) ;  /* 0x00000000001c8947 */ /* 0x000fea0003800000 */
[----:B01----:R-:W0:Y:S02]  /*10b0*/  LDC.64 R4, c[0x0][0x5a0] ;  /* 0x00016800ff047b82 */ /* 0x003e240000000a00 */
[----:B0-----:R-:W2:Y:S02]  /*10c0*/  LDG.E.64 R4, desc[UR50][R4.64] ;  /* 0x0000003204047981 */ /* 0x001ea4000c1e1b00 */
[----:B--2---:R-:W-:-:S04]  /*10d0*/  ISETP.NE.U32.AND P0, PT, R4, RZ, PT ;  /* 0x000000ff0400720c */ /* 0x004fc80003f05070 */
[----:B------:R-:W-:-:S13]  /*10e0*/  ISETP.NE.AND.EX P0, PT, R5, RZ, PT, P0 ;  /* 0x000000ff0500720c */ /* 0x000fda0003f05300 */
[----:B------:R-:W-:Y:S05]  /*10f0*/  @!P0 BRA `(.L_x_14) ;  /* 0x0000000000088947 */ /* 0x000fea0003800000 */
[----:B------:R0:W5:Y:S01]  /*1100*/  LD.E R58, desc[UR50][R4.64] ;  /* 0x00000032043a7980 */ /* 0x000162000c101900 */
[----:B------:R-:W-:Y:S05]  /*1110*/  BRA `(.L_x_15) ;  /* 0x0000000000247947 */ /* 0x000fea0003800000 */
.L_x_14:
[----:B------:R-:W-:Y:S02]  /*1120*/  ULDC.64 UR4, c[0x0][0x590] ;  /* 0x0001640000047ab9 */ /* 0x000fe40000000a00 */
[----:B------:R-:W-:-:S04]  /*1130*/  ISETP.NE.U32.AND P0, PT, RZ, UR4, PT ;  /* 0x00000004ff007c0c */ /* 0x000fc8000bf05070 */
[----:B------:R-:W-:-:S13]  /*1140*/  ISETP.NE.AND.EX P0, PT, RZ, UR5, PT, P0 ;  /* 0x00000005ff007c0c */ /* 0x000fda000bf05300 */
[----:B------:R-:W-:Y:S05]  /*1150*/  @!P0 BRA `(.L_x_16) ;  /* 0x00000000000c8947 */ /* 0x000fea0003800000 */
[----:B------:R-:W2:Y:S02]  /*1160*/  LDC.64 R58, c[0x0][0x590] ;  /* 0x00016400ff3a7b82 */ /* 0x000ea40000000a00 */
[----:B--2---:R2:W5:Y:S01]  /*1170*/  LDG.E R58, desc[UR50][R58.64] ;  /* 0x000000323a3a7981 */ /* 0x004562000c1e1900 */
[----:B------:R-:W-:Y:S05]  /*1180*/  BRA `(.L_x_15) ;  /* 0x0000000000087947 */ /* 0x000fea0003800000 */
.L_x_16:
[----:B------:R-:W-:Y:S02]  /*1190*/  ULDC UR4, c[0x0][0x584] ;  /* 0x0001610000047ab9 */ /* 0x000fe40000000800 */
[----:B------:R-:W-:-:S07]  /*11a0*/  IMAD.U32 R58, RZ, RZ, UR4 ;  /* 0x00000004ff3a7e24 */ /* 0x000fce000f8e00ff */
.L_x_15:
[----:B------:R-:W-:-:S13]  /*11b0*/  LOP3.LUT P0, RZ, R3, 0xff, RZ, 0xc0, !PT ;  /* 0x000000ff03ff7812 */ /* 0x000fda000780c0ff */
[----:B------:R-:W-:Y:S05]  /*11c0*/  @!P0 EXIT ;  /* 0x000000000000894d */ /* 0x000fea0003800000 */
[----:B01----:R-:W2:Y:S01]  /*11d0*/  LDC.64 R4, c[0x0][0x5c8] ;  /* 0x00017200ff047b82 */ /* 0x003ea20000000a00 */
[----:B------:R-:W-:Y:S01]  /*11e0*/  LOP3.LUT R7, R7, 0x1, RZ, 0xc0, !PT ;  /* 0x0000000107077812 */ /* 0x000fe200078ec0ff */
[----:B------:R-:W-:Y:S01]  /*11f0*/  ULDC.64 UR4, c[0x0][0x288] ;  /* 0x0000a20000047ab9 */ /* 0x000fe20000000a00 */
[----:B------:R-:W-:Y:S01]  /*1200*/  SHF.R.U32.HI R3, RZ, 0x1, R0 ;  /* 0x00000001ff037819 */ /* 0x000fe20000011600 */
[----:B------:R-:W-:Y:S01]  /*1210*/  IMAD.U32 R9, RZ, RZ, UR4 ;  /* 0x00000004ff097e24 */ /* 0x000fe2000f8e00ff */
[----:B------:R-:W-:Y:S01]  /*1220*/  SHF.R.U32.HI R0, RZ, 0x2, R65 ;  /* 0x00000002ff007819 */ /* 0x000fe20000011641 */
[----:B------:R-:W-:Y:S01]  /*1230*/  UIADD3 UR4, UR5, 0x3f, URZ ;  /* 0x0000003f05047890 */ /* 0x000fe2000fffe03f */
[----:B------:R-:W-:Y:S01]  /*1240*/  IMAD.SHL.U32 R11, R7, 0x40, RZ ;  /* 0x00000040070b7824 */ /* 0x000fe200078e00ff */
[----:B------:R-:W0:Y:S01]  /*1250*/  LDC R62, c[0x0][0x658] ;  /* 0x00019600ff3e7b82 */ /* 0x000e220000000800 */
[----:B------:R-:W-:Y:S01]  /*1260*/  LOP3.LUT R0, R0, 0x7, RZ, 0xc0, !PT ;  /* 0x0000000700007812 */ /* 0x000fe200078ec0ff */
[----:B------:R-:W-:Y:S01]  /*1270*/  USHF.R.S32.HI UR5, URZ, 0x1f, UR4 ;  /* 0x0000001f3f057899 */ /* 0x000fe20008011404 */
[----:B------:R-:W-:Y:S01]  /*1280*/  LOP3.LUT R3, R3, 0x30, RZ, 0xc0, !PT ;  /* 0x0000003003037812 */ /* 0x000fe200078ec0ff */
[----:B------:R-:W-:Y:S01]  /*1290*/  ULDC.64 UR42, c[0x0][0x5b0] ;  /* 0x00016c00002a7ab9 */ /* 0x000fe20000000a00 */
[--C-:B------:R-:W-:Y:S01]  /*12a0*/  LOP3.LUT R56, R11, 0x40, R0.reuse, 0xe2, !PT ;  /* 0x000000400b387812 */ /* 0x100fe200078ee200 */
[----:B------:R-:W-:Y:S01]  /*12b0*/  ULEA.HI UR5, UR5, UR4, URZ, 0x6 ;  /* 0x0000000405057291 */ /* 0x000fe2000f8f303f */
[C---:B------:R-:W-:Y:S01]  /*12c0*/  LOP3.LUT R64, R65.reuse, 0x3, RZ, 0xc0, !PT ;  /* 0x0000000341407812 */ /* 0x040fe200078ec0ff */
[----:B------:R-:W-:Y:S01]  /*12d0*/  USHF.L.U64.HI UR41, UR42, 0x8, UR43 ;  /* 0x000000082a297899 */ /* 0x000fe2000801022b */
[-C--:B------:R-:W-:Y:S01]  /*12e0*/  IADD3 R0, RZ, -R3.reuse, -R0 ;  /* 0x80000003ff007210 */ /* 0x080fe20007ffe800 */
[----:B------:R-:W-:Y:S01]  /*12f0*/  USHF.R.S32.HI UR43, URZ, 0x6, UR5 ;  /* 0x000000063f2b7899 */ /* 0x000fe20008011405 */
[----:B------:R-:W-:Y:S01]  /*1300*/  LOP3.LUT R56, R56, R3, RZ, 0xfc, !PT ;  /* 0x0000000338387212 */ /* 0x000fe200078efcff */
[----:B------:R-:W-:Y:S01]  /*1310*/  IMAD.MOV.U32 R3, RZ, RZ, -0x1 ;  /* 0xffffffffff037424 */ /* 0x000fe200078e00ff */
[----:B------:R-:W-:Y:S01]  /*1320*/  LOP3.LUT R66, R65, 0x80, RZ, 0xc0, !PT ;  /* 0x0000008041427812 */ /* 0x000fe200078ec0ff */
[----:B------:R-:W-:Y:S01]  /*1330*/  IMAD R64, R64, -0x2, R9 ;  /* 0xfffffffe40407824 */ /* 0x000fe200078e0209 */
[----:B------:R-:W-:Y:S01]  /*1340*/  UISETP.LT.AND UP0, UPT, UR43, 0x1, UPT ;  /* 0x000000012b00788c */ /* 0x000fe2000bf01270 */
[----:B------:R-:W-:Y:S01]  /*1350*/  IMAD.MOV.U32 R9, RZ, RZ, 0x1 ;  /* 0x00000001ff097424 */ /* 0x000fe200078e00ff */
[----:B------:R-:W-:Y:S01]  /*1360*/  ULDC UR4, c[0x0][0x284] ;  /* 0x0000a10000047ab9 */ /* 0x000fe20000000800 */
[C---:B--2---:R-:W-:Y:S01]  /*1370*/  IMAD.SHL.U32 R59, R4.reuse, 0x100, RZ ;  /* 0x00000100043b7824 */ /* 0x044fe200078e00ff */
[----:B------:R-:W-:Y:S01]  /*1380*/  USHF.L.U32 UR42, UR42, 0x8, URZ ;  /* 0x000000082a2a7899 */ /* 0x000fe2000800063f */
[----:B------:R-:W-:Y:S01]  /*1390*/  IMAD R0, R7, -0x40, R0 ;  /* 0xffffffc007007824 */ /* 0x000fe200078e0200 */
[----:B------:R-:W-:Y:S01]  /*13a0*/  USEL UR47, UR43, 0x1, UP0 ;  /* 0x000000012b2f7887 */ /* 0x000fe20008000000 */
[C-C-:B------:R-:W-:Y:S01]  /*13b0*/  SHF.L.U64.HI R63, R4.reuse, 0x3, R5.reuse ;  /* 0x00000003043f7819 */ /* 0x140fe20000010205 */
[----:B------:R-:W-:Y:S01]  /*13c0*/  IMAD.SHL.U32 R60, R4, 0x8, RZ ;  /* 0x00000008043c7824 */ /* 0x000fe200078e00ff */
[-C--:B0-----:R-:W-:Y:S01]  /*13d0*/  SHF.L.U32 R3, R3, R62.reuse, RZ ;  /* 0x0000003e03037219 */ /* 0x081fe200000006ff */
[----:B------:R-:W-:Y:S01]  /*13e0*/  IMAD.SHL.U32 R65, R65, 0x2, RZ ;  /* 0x0000000241417824 */ /* 0x000fe200078e00ff */
[----:B------:R-:W-:Y:S01]  /*13f0*/  SHF.L.U32 R62, R9, R62, RZ ;  /* 0x0000003e093e7219 */ /* 0x000fe200000006ff */
[----:B------:R-:W-:Y:S01]  /*1400*/  VIADD R71, R0, UR4 ;  /* 0x0000000400477c36 */ /* 0x000fe20008000000 */
[----:B------:R-:W-:Y:S01]  /*1410*/  SHF.L.U64.HI R61, R4, 0x8, R5 ;  /* 0x00000008043d7819 */ /* 0x000fe20000010205 */
[----:B------:R-:W-:Y:S01]  /*1420*/  IMAD.MOV.U32 R57, RZ, RZ, RZ ;  /* 0x000000ffff397224 */ /* 0x000fe200078e00ff */
[----:B------:R-:W-:Y:S01]  /*1430*/  LOP3.LUT R72, R18, 0x1, RZ, 0xfc, !PT ;  /* 0x0000000112487812 */ /* 0x000fe200078efcff */
[----:B------:R-:W-:Y:S01]  /*1440*/  ULOP3.LUT UR44, UR42, 0x2, URZ, 0xfc, !UPT ;  /* 0x000000022a2c7892 */ /* 0x000fe2000f8efc3f */
[----:B------:R-:W-:Y:S01]  /*1450*/  SHF.R.U32.HI R66, RZ, 0x7, R66 ;  /* 0x00000007ff427819 */ /* 0x000fe20000011642 */
[----:B------:R-:W-:Y:S01]  /*1460*/  ULOP3.LUT UR45, UR42, 0x10, URZ, 0xfc, !UPT ;  /* 0x000000102a2d7892 */ /* 0x000fe2000f8efc3f */
[----:B------:R-:W-:Y:S01]  /*1470*/  LOP3.LUT R67, RZ, R3, RZ, 0x33, !PT ;  /* 0x00000003ff437212 */ /* 0x000fe200078e33ff */
[----:B------:R-:W-:Y:S01]  /*1480*/  ULOP3.LUT UR46, UR42, 0x12, URZ, 0xfc, !UPT ;  /* 0x000000122a2e7892 */ /* 0x000fe2000f8efc3f */
[C---:B------:R-:W-:Y:S01]  /*1490*/  LOP3.LUT R68, R59.reuse, 0x2, RZ, 0xfc, !PT ;  /* 0x000000023b447812 */ /* 0x040fe200078efcff */
[----:B------:R-:W-:Y:S01]  /*14a0*/  UIADD3 UR47, UR43, -UR47, URZ ;  /* 0x8000002f2b2f7290 */ /* 0x000fe2000fffe03f */
[C---:B------:R-:W-:Y:S01]  /*14b0*/  LOP3.LUT R69, R59.reuse, 0x10, RZ, 0xfc, !PT ;  /* 0x000000103b457812 */ /* 0x040fe200078efcff */
[----:B------:R-:W-:Y:S01]  /*14c0*/  UMOV UR38, URZ ;  /* 0x0000003f00267c82 */ /* 0x000fe20008000000 */
[----:B------:R-:W-:Y:S01]  /*14d0*/  LOP3.LUT R70, R59, 0x12, RZ, 0xfc, !PT ;  /* 0x000000123b467812 */ /* 0x000fe200078efcff */
[----:B------:R-:W-:-:S08]  /*14e0*/  UMOV UR39, URZ ;  /* 0x0000003f00277c82 */ /* 0x000fd00008000000 */
.L_x_100:
[----:B0-----:R-:W0:Y:S01]  /*14f0*/  SHFL.IDX PT, R0, R66, RZ, 0x1f ;  /* 0x00001fff42007589 */ /* 0x001e2200000e0000 */
[----:B------:R-:W1:Y:S01]  /*1500*/  S2UR UR6, SR_CgaCtaId ;  /* 0x00000000000679c3 */ /* 0x000e620000008800 */
[----:B------:R-:W-:Y:S01]  /*1510*/  UMOV UR49, 0x400 ;  /* 0x0000040000317882 */ /* 0x000fe20000000000 */
[----:B0-----:R-:W-:Y:S01]  /*1520*/  R2UR UR4, R0 ;  /* 0x00000000000472ca */ /* 0x001fe200000e0000 */
[----:B-1----:R-:W-:-:S12]  /*1530*/  ULEA UR49, UR6, UR49, 0x18 ;  /* 0x0000003106317291 */ /* 0x002fd8000f8ec03f */
[----:B------:R-:W-:-:S04]  /*1540*/  ULEA.HI UR5, UR4, UR4, URZ, 0x1 ;  /* 0x0000000404057291 */ /* 0x000fc8000f8f083f */
[----:B------:R-:W-:-:S04]  /*1550*/  ULOP3.LUT UR5, UR5, 0x7fffe, URZ, 0xc0, !UPT ;  /* 0x0007fffe05057892 */ /* 0x000fc8000f8ec03f */
[----:B------:R-:W-:-:S03]  /*1560*/  UIADD3 UR5, UR4, -UR5, URZ ;  /* 0x8000000504057290 */ /* 0x000fc6000fffe03f */
[----:B------:R-:W-:Y:S01]  /*1570*/  ULDC UR4, c[0x0][0x28c] ;  /* 0x0000a30000047ab9 */ /* 0x000fe20000000800 */
[----:B------:R-:W-:Y:S01]  /*1580*/  ULEA UR5, UR5, UR49, 0xd ;  /* 0x0000003105057291 */ /* 0x000fe2000f8e683f */
[----:B------:R-:W-:-:S03]  /*1590*/  ISETP.LT.AND P0, PT, RZ, UR4, PT ;  /* 0x00000004ff007c0c */ /* 0x000fc6000bf01270 */
[----:B------:R-:W-:-:S04]  /*15a0*/  UIADD3 UR5, UR5, 0x100, URZ ;  /* 0x0000010005057890 */ /* 0x000fc8000fffe03f */
[----:B------:R-:W-:-:S04]  /*15b0*/  USHF.R.U32.HI UR5, URZ, 0x4, UR5 ;  /* 0x000000043f057899 */ /* 0x000fc80008011605 */
[----:B------:R-:W-:-:S04]  /*15c0*/  ULOP3.LUT UR5, UR5, 0x3fff, URZ, 0xc0, !UPT ;  /* 0x00003fff05057892 */ /* 0x000fc8000f8ec03f */
[----:B------:R-:W-:Y:S01]  /*15d0*/  ULOP3.LUT UR48, UR5, 0x10000, URZ, 0xfc, !UPT ;  /* 0x0001000005307892 */ /* 0x000fe2000f8efc3f */
[----:B--2-45:R-:W-:Y:S11]  /*15e0*/  @P0 BRA `(.L_x_17) ;  /* 0x0000000000400947 */ /* 0x034ff60003800000 */
[----:B------:R-:W-:Y:S01]  /*15f0*/  MOV R0, 0x0 ;  /* 0x0000000000007802 */ /* 0x000fe20000000f00 */
[----:B------:R-:W-:Y:S01]  /*1600*/  ULDC.64 UR4, c[0x4][0x68] ;  /* 0x01001a0000047ab9 */ /* 0x000fe20000000a00 */
[----:B------:R-:W-:Y:S01]  /*1610*/  ULDC.64 UR6, c[0x4][0x8] ;  /* 0x0100020000067ab9 */ /* 0x000fe20000000a00 */
[----:B------:R-:W-:Y:S01]  /*1620*/  IMAD.U32 R4, RZ, RZ, UR4 ;  /* 0x00000004ff047e24 */ /* 0x000fe2000f8e00ff */
[----:B------:R0:W1:Y:S01]  /*1630*/  LDC.64 R14, c[0x4][R0] ;  /* 0x01000000000e7b82 */ /* 0x0000620000000a00 */
[----:B------:R-:W-:Y:S01]  /*1640*/  IMAD.U32 R5, RZ, RZ, UR5 ;  /* 0x00000005ff057e24 */ /* 0x000fe2000f8e00ff */
[----:B------:R-:W-:Y:S01]  /*1650*/  ULDC.64 UR4, c[0x4][0x70] ;  /* 0x01001c0000047ab9 */ /* 0x000fe20000000a00 */
[----:B------:R-:W-:Y:S02]  /*1660*/  IMAD.U32 R10, RZ, RZ, UR6 ;  /* 0x00000006ff0a7e24 */ /* 0x000fe4000f8e00ff */
[----:B------:R-:W-:Y:S02]  /*1670*/  IMAD.U32 R6, RZ, RZ, UR4 ;  /* 0x00000004ff067e24 */ /* 0x000fe4000f8e00ff */
[----:B------:R-:W-:-:S02]  /*1680*/  IMAD.U32 R7, RZ, RZ, UR5 ;  /* 0x00000005ff077e24 */ /* 0x000fc4000f8e00ff */
[----:B------:R-:W-:Y:S02]  /*1690*/  IMAD.U32 R11, RZ, RZ, UR7 ;  /* 0x00000007ff0b7e24 */ /* 0x000fe4000f8e00ff */
[----:B------:R-:W-:Y:S02]  /*16a0*/  IMAD.MOV.U32 R8, RZ, RZ, 0x1e1 ;  /* 0x000001e1ff087424 */ /* 0x000fe400078e00ff */
[----:B------:R-:W-:Y:S02]  /*16b0*/  IMAD.MOV.U32 R12, RZ, RZ, 0x1 ;  /* 0x00000001ff0c7424 */ /* 0x000fe400078e00ff */
[----:B0-----:R-:W-:-:S07]  /*16c0*/  IMAD.MOV.U32 R13, RZ, RZ, RZ ;  /* 0x000000ffff0d7224 */ /* 0x001fce00078e00ff */
[----:B------:R-:W-:-:S07]  /*16d0*/  LEPC R20, `(.L_x_17) ;  /* 0x000000001014794e */ /* 0x000fce0000000000 */
[----:B-1---5:R-:W-:Y:S05]  /*16e0*/  CALL.ABS.NOINC R14 ;  /* 0x000000000e007343 */ /* 0x022fea0003c00000 */
.L_x_17:
[----:B------:R-:W-:-:S13]  /*16f0*/  ISETP.NE.AND P0, PT, R72, 0x3, PT ;  /* 0x000000034800780c */ /* 0x000fda0003f05270 */
[----:B------:R-:W-:Y:S05]  /*1700*/  @!P0 BRA `(.L_x_18) ;  /* 0x0000000000048947 */ /* 0x000fea0003800000 */
[----:B------:R-:W-:Y:S01]  /*1710*/  BPT.TRAP 0x1 ;  /* 0x000000040000795c */ /* 0x000fe20000300000 */
.L_x_18:
[----:B------:R-:W-:Y:S02]  /*1720*/  IMAD.U32 R3, RZ, RZ, UR39 ;  /* 0x00000027ff037e24 */ /* 0x000fe4000f8e00ff */
[----:B------:R-:W-:-:S03]  /*1730*/  IMAD.U32 R0, RZ, RZ, UR38 ;  /* 0x00000026ff007e24 */ /* 0x000fc6000f8e00ff */
[----:B------:R-:W-:Y:S02]  /*1740*/  LEA R3, R3, UR49, 0x3 ;  /* 0x0000003103037c11 */ /* 0x000fe4000f8e18ff */
[----:B------:R-:W-:-:S04]  /*1750*/  SHF.L.U32 R0, R0, 0x1f, RZ ;  /* 0x0000001f00007819 */ /* 0x000fc800000006ff */
[----:B------:R0:W1:Y:S01]  /*1760*/  SYNCS.PHASECHK.TRANS64.TRYWAIT P1, [R3+URZ], R0 ;  /* 0x00000000030075a7 */ /* 0x000062000802017f */
[----:B------:R-:W-:Y:S05]  /*1770*/  @!P0 BRA `(.L_x_19) ;  /* 0x0000000000048947 */ /* 0x000fea0003800000 */
[----:B------:R-:W-:Y:S01]  /*1780*/  BPT.TRAP 0x1 ;  /* 0x000000040000795c */ /* 0x000fe20000300000 */
.L_x_19:
[----:B------:R-:W-:-:S05]  /*1790*/  IMAD.U32 R4, RZ, RZ, UR47 ;  /* 0x0000002fff047e24 */ /* 0x000fca000f8e00ff */
[----:B------:R-:W-:Y:S01]  /*17a0*/  ISETP.GE.AND P2, PT, R4, 0x1, PT ;  /* 0x000000010400780c */ /* 0x000fe20003f46270 */
[----:B-1----:R-:W-:-:S12]  /*17b0*/  @P1 BRA `(.L_x_20) ;  /* 0x0000000000081947 */ /* 0x002fd80003800000 */
[----:B------:R-:W1:Y:S02]  /*17c0*/  SYNCS.PHASECHK.TRANS64.TRYWAIT P1, [R3+URZ], R0 ;  /* 0x00000000030075a7 */ /* 0x000e64000802017f */
[----:B-1----:R-:W-:Y:S05]  /*17d0*/  @!P1 BRA `(.L_x_21) ;  /* 0x0000005400c49947 */ /* 0x002fea0003800000 */
.L_x_20:
[----:B------:R-:W-:Y:S05]  /*17e0*/  WARPSYNC.ALL ;  /* 0x0000000000007948 */ /* 0x000fea0003800000 */
[----:B------:R-:W-:Y:S01]  /*17f0*/  UIADD3 UR49, UR49, 0x30100, URZ ;  /* 0x0003010031317890 */ /* 0x000fe2000fffe03f */
[----:B------:R-:W-:Y:S01]  /*1800*/  WARPGROUP.ARRIVE ;  /* 0x00000000000079c5 */ /* 0x000fe20000000000 */
[----:B------:R-:W-:Y:S02]  /*1810*/  ULEA UR5, UR39, UR48, 0xc ;  /* 0x0000003027057291 */ /* 0x000fe4000f8e603f */
[----:B------:R-:W-:Y:S01]  /*1820*/  USHF.R.U32.HI UR49, URZ, 0x4, UR49 ;  /* 0x000000043f317899 */ /* 0x000fe20008011631 */
[----:B------:R-:W-:Y:S01]  /*1830*/  UMOV UR9, 0x40000040 ;  /* 0x4000004000097882 */ /* 0x000fe20000000000 */
[----:B------:R-:W-:-:S02]  /*1840*/  UMOV UR11, 0x40000040 ;  /* 0x40000040000b7882 */ /* 0x000fc40000000000 */
[----:B------:R-:W-:Y:S01]  /*1850*/  ULOP3.LUT UR4, UR49, 0x3fff, URZ, 0xc0, !UPT ;  /* 0x00003fff31047892 */ /* 0x000fe2000f8ec03f */
[----:B------:R-:W-:Y:S01]  /*1860*/  UMOV UR8, UR5 ;  /* 0x0000000500087c82 */ /* 0x000fe20008000000 */
[----:B------:R-:W-:Y:S02]  /*1870*/  UIADD3 UR7, UR5, 0x400, URZ ;  /* 0x0000040005077890 */ /* 0x000fe4000fffe03f */
[----:B------:R-:W-:Y:S02]  /*1880*/  ULOP3.LUT UR4, UR4, 0x10000, URZ, 0xfc, !UPT ;  /* 0x0001000004047892 */ /* 0x000fe4000f8efc3f */
[----:B------:R-:W-:Y:S02]  /*1890*/  UIADD3 UR12, UR5, 0x800, URZ ;  /* 0x00000800050c7890 */ /* 0x000fe4000fffe03f */
[----:B------:R-:W-:Y:S02]  /*18a0*/  ULEA UR6, UR39, UR4, 0x7 ;  /* 0x0000000427067291 */ /* 0x000fe4000f8e383f */
[----:B------:R-:W-:-:S05]  /*18b0*/  UIADD3 UR13, UR5, 0xc00, URZ ;  /* 0x00000c00050d7890 */ /* 0x000fca000fffe03f */
[----:B------:R-:W-:Y:S02]  /*18c0*/  UMOV UR10, UR6 ;  /* 0x00000006000a7c82 */ /* 0x000fe40008000000 */
[----:B------:R-:W-:Y:S01]  /*18d0*/  HGMMA.64x16x16.F32.BF16 R48, gdesc[UR8], RZ, !UPT, gsb0 ;  /* 0x00200000083079f0 */ /* 0x000fe2000c0018ff */
[----:B------:R-:W-:Y:S01]  /*18e0*/  UMOV UR8, UR7 ;  /* 0x0000000700087c82 */ /* 0x000fe20008000000 */
[----:B------:R-:W-:Y:S01]  /*18f0*/  UMOV UR9, 0x40000040 ;  /* 0x4000004000097882 */ /* 0x000fe20000000000 */
[----:B------:R-:W-:Y:S01]  /*1900*/  UIADD3 UR7, UR5, 0x402, URZ ;  /* 0x0000040205077890 */ /* 0x000fe2000fffe03f */
[----:B------:R-:W-:Y:S02]  /*1910*/  WARPGROUP.DEPBAR.LE gsb0, 0x0 ;  /* 0x00008000000079c5 */ /* 0x000fe40000010000 */
[----:B------:R-:W-:-:S06]  /*1920*/  WARPGROUP.ARRIVE ;  /* 0x00000000000079c5 */ /* 0x000fcc0000000000 */
        /* <DEDUP_REMOVED lines=13> */
[----:B------:R-:W-:Y:S02]  /*1a00*/  UIADD3 UR8, UR5, 0x2, URZ ;  /* 0x0000000205087890 */ /* 0x000fe4000fffe03f */
[----:B------:R-:W-:Y:S01]  /*1a10*/  UIADD3 UR10, UR6, 0x2, URZ ;  /* 0x00000002060a7890 */ /* 0x000fe2000fffe03f */
[----:B------:R-:W-:Y:S01]  /*1a20*/  UMOV UR9, 0x40000040 ;  /* 0x4000004000097882 */ /* 0x000fe20000000000 */
[----:B------:R-:W-:Y:S01]  /*1a30*/  UMOV UR11, 0x40000040 ;  /* 0x40000040000b7882 */ /* 0x000fe20000000000 */
[----:B------:R-:W-:Y:S02]  /*1a40*/  WARPGROUP.DEPBAR.LE gsb0, 0x0 ;  /* 0x00008000000079c5 */ /* 0x000fe40000010000 */
[----:B------:R-:W-:-:S06]  /*1a50*/  WARPGROUP.ARRIVE ;  /* 0x00000000000079c5 */ /* 0x000fcc0000000000 */
[----:B------:R-:W-:Y:S01]  /*1a60*/  HGMMA.64x16x16.F32.BF16 R48, gdesc[UR8], R48, gsb0 ;  /* 0x00200000083079f0 */ /* 0x000fe20008001830 */
[----:B------:R-:W-:Y:S01]  /*1a70*/  UMOV UR8, UR7 ;  /* 0x0000000700087c82 */ /* 0x000fe20008000000 */
[----:B------:R-:W-:Y:S01]  /*1a80*/  UMOV UR9, 0x40000040 ;  /* 0x4000004000097882 */ /* 0x000fe20000000000 */
[----:B------:R-:W-:Y:S01]  /*1a90*/  UIADD3 UR7, UR5, 0x404, URZ ;  /* 0x0000040405077890 */ /* 0x000fe2000fffe03f */
        /* <DEDUP_REMOVED lines=38> */
[----:B------:R-:W-:Y:S02]  /*1d00*/  UIADD3 UR8, UR5, 0x6, URZ ;  /* 0x0000000605087890 */ /* 0x000fe4000fffe03f */
[----:B------:R-:W-:Y:S01]  /*1d10*/  UIADD3 UR10, UR6, 0x6, URZ ;  /* 0x00000006060a7890 */ /* 0x000fe2000fffe03f */
[----:B------:R-:W-:Y:S01]  /*1d20*/  UMOV UR9, 0x40000040 ;  /* 0x4000004000097882 */ /* 0x000fe20000000000 */
[----:B------:R-:W-:Y:S01]  /*1d30*/  UMOV UR11, 0x40000040 ;  /* 0x40000040000b7882 */ /* 0x000fe20000000000 */
[----:B------:R-:W-:Y:S02]  /*1d40*/  UIADD3 UR6, UR5, 0x406, URZ ;  /* 0x0000040605067890 */ /* 0x000fe4000fffe03f */
        /* <DEDUP_REMOVED lines=18> */
[----:B------:R-:W-:Y:S03]  /*1e70*/  HGMMA.64x16x16.F32.BF16 R24, gdesc[UR8], R24, gsb0 ;  /* 0x00200000081879f0 */ /* 0x000fe60008001818 */
[----:B------:R-:W-:Y:S02]  /*1e80*/  WARPGROUP.DEPBAR.LE gsb0, 0x0 ;  /* 0x00008000000079c5 */ /* 0x000fe40000010000 */
[----:B------:R-:W-:Y:S05]  /*1e90*/  @!P2 BRA `(.L_x_22) ;  /* 0x000000080040a947 */ /* 0x000fea0003800000 */
[----:B------:R-:W-:Y:S01]  /*1ea0*/  UIADD3 UR6, UR39, 0x1, URZ ;  /* 0x0000000127067890 */ /* 0x000fe2000fffe03f */
[----:B01----:R-:W-:Y:S02]  /*1eb0*/  IMAD.U32 R0, RZ, RZ, UR47 ;  /* 0x0000002fff007e24 */ /* 0x003fe4000f8e00ff */
[----:B------:R-:W-:Y:S01]  /*1ec0*/  IMAD.U32 R3, RZ, RZ, UR39 ;  /* 0x00000027ff037e24 */ /* 0x000fe2000f8e00ff */
[----:B------:R-:W-:-:S04]  /*1ed0*/  UISETP.NE.AND UP0, UPT, UR6, 0x3, UPT ;  /* 0x000000030600788c */ /* 0x000fc8000bf05270 */
[----:B------:R-:W-:Y:S02]  /*1ee0*/  USEL UR5, URZ, 0x1, UP0 ;  /* 0x000000013f057887 */ /* 0x000fe40008000000 */
[----:B------:R-:W-:Y:S02]  /*1ef0*/  USEL UR6, UR6, URZ, UP0 ;  /* 0x0000003f06067287 */ /* 0x000fe40008000000 */
[----:B------:R-:W-:-:S06]  /*1f00*/  ULOP3.LUT UR5, UR38, UR5, URZ, 0x3c, !UPT ;  /* 0x0000000526057292 */ /* 0x000fcc000f8e3c3f */
[----:B------:R-:W-:-:S07]  /*1f10*/  IMAD.U32 R6, RZ, RZ, UR5 ;  /* 0x00000005ff067e24 */ /* 0x000fce000f8e00ff */
.L_x_29:
[----:B------:R-:W-:Y:S05]  /*1f20*/  @!P0 BRA `(.L_x_23) ;  /* 0x0000000000048947 */ /* 0x000fea0003800000 */
[----:B------:R-:W-:Y:S01]  /*1f30*/  BPT.TRAP 0x1 ;  /* 0x000000040000795c */ /* 0x000fe20000300000 */
.L_x_23:
[----:B------:R-:W0:Y:S01]  /*1f40*/  S2UR UR7, SR_CgaCtaId ;  /* 0x00000000000779c3 */ /* 0x000e220000008800 */
[----:B------:R-:W-:Y:S01]  /*1f50*/  UMOV UR5, 0x400 ;  /* 0x0000040000057882 */ /* 0x000fe20000000000 */
[----:B------:R-:W-:Y:S01]  /*1f60*/  SHF.L.U32 R4, R6, 0x1f, RZ ;  /* 0x0000001f06047819 */ /* 0x000fe200000006ff */
[----:B0-----:R-:W-:-:S04]  /*1f70*/  ULEA UR5, UR7, UR5, 0x18 ;  /* 0x0000000507057291 */ /* 0x001fc8000f8ec03f */
[----:B------:R-:W-:-:S09]  /*1f80*/  ULEA UR7, UR6, UR5, 0x3 ;  /* 0x0000000506077291 */ /* 0x000fd2000f8e183f */
[----:B------:R0:W1:Y:S01]  /*1f90*/  SYNCS.PHASECHK.TRANS64.TRYWAIT P1, [UR7], R4 ;  /* 0x00000004ff0075a7 */ /* 0x0000620008020147 */
[----:B------:R-:W-:Y:S05]  /*1fa0*/  @!P0 BRA `(.L_x_24) ;  /* 0x0000000000048947 */ /* 0x000fea0003800000 */
[----:B------:R-:W-:Y:S01]  /*1fb0*/  BPT.TRAP 0x1 ;  /* 0x000000040000795c */ /* 0x000fe20000300000 */
.L_x_24:
[----:B-1----:R-:W-:Y:S05]  /*1fc0*/  @P1 BRA `(.L_x_25) ;  /* 0x0000000000081947 */ /* 0x002fea0003800000 */
[----:B------:R-:W1:Y:S02]  /*1fd0*/  SYNCS.PHASECHK.TRANS64.TRYWAIT P1, [UR7], R4 ;  /* 0x00000004ff0075a7 */ /* 0x000e640008020147 */
[----:B-1----:R-:W-:Y:S05]  /*1fe0*/  @!P1 BRA `(.L_x_26) ;  /* 0x0000004c00d49947 */ /* 0x002fea0003800000 */
.L_x_25:
[----:B------:R-:W-:Y:S01]  /*1ff0*/  ULEA UR12, UR6, UR4, 0x7 ;  /* 0x00000004060c7291 */ /* 0x000fe2000f8e383f */
[----:B------:R-:W-:Y:S01]  /*2000*/  WARPGROUP.ARRIVE ;  /* 0x00000000000079c5 */ /* 0x000fe20000000000 */
[----:B------:R-:W-:Y:S01]  /*2010*/  ULEA UR7, UR6, UR48, 0xc ;  /* 0x0000003006077291 */ /* 0x000fe2000f8e603f */
[----:B------:R-:W-:Y:S01]  /*2020*/  UMOV UR11, 0x40000040 ;  /* 0x40000040000b7882 */ /* 0x000fe20000000000 */
[----:B------:R-:W-:Y:S02]  /*2030*/  UMOV UR9, 0x40000040 ;  /* 0x4000004000097882 */ /* 0x000fe40000000000 */
[----:B------:R-:W-:Y:S01]  /*2040*/  UIADD3 UR13, UR7, 0x400, URZ ;  /* 0x00000400070d7890 */ /* 0x000fe2000fffe03f */
[----:B------:R-:W-:Y:S02]  /*2050*/  UMOV UR10, UR12 ;  /* 0x0000000c000a7c82 */ /* 0x000fe40008000000 */
[----:B------:R-:W-:Y:S01]  /*2060*/  UMOV UR8, UR7 ;  /* 0x0000000700087c82 */ /* 0x000fe20008000000 */
[----:B------:R-:W-:Y:S01]  /*2070*/  UIADD3 UR14, UR7, 0x800, URZ ;  /* 0x00000800070e7890 */ /* 0x000fe2000fffe03f */
[----:B------:R-:W-:Y:S01]  /*2080*/  HGMMA.64x16x16.F32.BF16 R48, gdesc[UR8], R48, gsb0 ;  /* 0x00200000083079f0 */ /* 0x000fe20008001830 */
[----:B------:R-:W-:Y:S01]  /*2090*/  UMOV UR9, 0x40000040 ;  /* 0x4000004000097882 */ /* 0x000fe20000000000 */
[----:B------:R-:W-:Y:S01]  /*20a0*/  UMOV UR8, UR13 ;  /* 0x0000000d00087c82 */ /* 0x000fe20008000000 */
[----:B------:R-:W-:-:S02]  /*20b0*/  UIADD3 UR15, UR7, 0xc00, URZ ;  /* 0x00000c00070f7890 */ /* 0x000fc4000fffe03f */
        /* <DEDUP_REMOVED lines=90> */
[----:B------:R-:W-:Y:S01]  /*2660*/  BPT.TRAP 0x1 ;  /* 0x000000040000795c */ /* 0x000fe20000300000 */
.L_x_27:
[----:B------:R-:W-:-:S13]  /*2670*/  ISETP.NE.AND P1, PT, R22, RZ, PT ;  /* 0x000000ff1600720c */ /* 0x000fda0003f25270 */
[----:B01----:R-:W-:-:S05]  /*2680*/  @P1 LEA R4, R3, UR5, 0x3 ;  /* 0x0000000503041c11 */ /* 0x003fca000f8e18ff */
[----:B------:R-:W-:-:S05]  /*2690*/  @P1 VIADD R4, R4, 0x18 ;  /* 0x0000001804041836 */ /* 0x000fca0000000000 */
[----:B------:R-:W-:-:S04]  /*26a0*/  @P1 PRMT R4, R19, 0x654, R4 ;  /* 0x0000065413041816 */ /* 0x000fc80000000004 */
[----:B------:R0:W-:Y:S01]  /*26b0*/  @P1 SYNCS.ARRIVE.TRANS64.RED.A1T0 RZ, [R4+URZ], RZ ;  /* 0x000000ff04ff19a7 */ /* 0x0001e2000810043f */
[----:B------:R-:W-:-:S13]  /*26c0*/  ISETP.GT.U32.AND P1, PT, R18, 0x1, PT ;  /* 0x000000011200780c */ /* 0x000fda0003f24070 */
[----:B0-----:R-:W-:Y:S05]  /*26d0*/  @P1 BRA `(.L_x_28) ;  /* 0x0000000000041947 */ /* 0x001fea0003800000 */
[----:B------:R-:W-:Y:S01]  /*26e0*/  BPT.TRAP 0x1 ;  /* 0x000000040000795c */ /* 0x000fe20000300000 */
.L_x_28:
[----:B------:R-:W-:Y:S01]  /*26f0*/  UIADD3 UR6, UR6, 0x1, URZ ;  /* 0x0000000106067890 */ /* 0x000fe2000fffe03f */
[C---:B------:R-:W-:Y:S01]  /*2700*/  ISETP.GT.AND P2, PT, R0.reuse, 0x1, PT ;  /* 0x000000010000780c */ /* 0x040fe20003f44270 */
[----:B------:R-:W-:Y:S02]  /*2710*/  VIADD R3, R3, 0x1 ;  /* 0x0000000103037836 */ /* 0x000fe40000000000 */
[----:B------:R-:W-:Y:S01]  /*2720*/  UISETP.NE.AND UP0, UPT, UR6, 0x3, UPT ;  /* 0x000000030600788c */ /* 0x000fe2000bf05270 */
[----:B------:R-:W-:Y:S02]  /*2730*/  VIADD R0, R0, 0xffffffff ;  /* 0xffffffff00007836 */ /* 0x000fe40000000000 */
[C---:B------:R-:W-:Y:S01]  /*2740*/  ISETP.NE.AND P1, PT, R3.reuse, 0x3, PT ;  /* 0x000000030300780c */ /* 0x040fe20003f25270 */
[----:B------:R-:W-:Y:S02]  /*2750*/  USEL UR5, URZ, 0x1, UP0 ;  /* 0x000000013f057887 */ /* 0x000fe40008000000 */
[----:B------:R-:W-:Y:S01]  /*2760*/  USEL UR6, UR6, URZ, UP0 ;  /* 0x0000003f06067287 */ /* 0x000fe20008000000 */
[----:B------:R-:W-:-:S03]  /*2770*/  SEL R3, R3, RZ, P1 ;  /* 0x000000ff03037207 */ /* 0x000fc60000800000 */
[----:B------:R-:W-:Y:S01]  /*2780*/  LOP3.LUT R6, R6, UR5, RZ, 0x3c, !PT ;  /* 0x0000000506067c12 */ /* 0x000fe2000f8e3cff */
[----:B------:R-:W-:Y:S07]  /*2790*/  @P2 BRA `(.L_x_29) ;  /* 0xfffffff400e02947 */ /* 0x000fee000383ffff */
.L_x_22:
[----:B01----:R-:W0:Y:S02]  /*27a0*/  LDC R0, c[0x0][0x28c] ;  /* 0x0000a300ff007b82 */ /* 0x003e240000000800 */
[----:B0-----:R-:W-:-:S13]  /*27b0*/  ISETP.GE.AND P1, PT, R0, 0x1, PT ;  /* 0x000000010000780c */ /* 0x001fda0003f26270 */
[----:B------:R-:W-:Y:S05]  /*27c0*/  @!P1 BRA `(.L_x_30) ;  /* 0x0000000000549947 */ /* 0x000fea0003800000 */
[----:B------:R-:W-:Y:S05]  /*27d0*/  @!P0 BRA `(.L_x_31) ;  /* 0x0000000000048947 */ /* 0x000fea0003800000 */
[----:B------:R-:W-:Y:S01]  /*27e0*/  BPT.TRAP 0x1 ;  /* 0x000000040000795c */ /* 0x000fe20000300000 */
.L_x_31:
[----:B------:R-:W-:Y:S01]  /*27f0*/  ISETP.NE.AND P0, PT, R22, RZ, PT ;  /* 0x000000ff1600720c */ /* 0x000fe20003f05270 */
[----:B------:R-:W-:Y:S01]  /*2800*/  BSSY B0, `(.L_x_32) ;  /* 0x000000f000007945 */ /* 0x000fe20003800000 */
[----:B------:R-:W-:-:S11]  /*2810*/  ISETP.GT.U32.AND P1, PT, R18, 0x1, PT ;  /* 0x000000011200780c */ /* 0x000fd60003f24070 */
[----:B------:R-:W-:Y:S05]  /*2820*/  @!P0 BRA `(.L_x_33) ;  /* 0x0000000000308947 */ /* 0x000fea0003800000 */
[----:B------:R-:W0:Y:S01]  /*2830*/  S2UR UR7, SR_CgaCtaId ;  /* 0x00000000000779c3 */ /* 0x000e220000008800 */
[----:B------:R-:W-:-:S04]  /*2840*/  UIADD3 UR6, UR47, UR39, URZ ;  /* 0x000000272f067290 */ /* 0x000fc8000fffe03f */
[----:B------:R-:W-:-:S04]  /*2850*/  UIMAD.WIDE.U32 UR4, UR6, -0x55555555, URZ ;  /* 0xaaaaaaab060478a5 */ /* 0x000fc8000f8e003f */
[----:B------:R-:W-:-:S03]  /*2860*/  USHF.R.U32.HI UR4, URZ, 0x1, UR5 ;  /* 0x000000013f047899 */ /* 0x000fc60008011605 */
[----:B------:R-:W-:Y:S01]  /*2870*/  UMOV UR5, 0x400 ;  /* 0x0000040000057882 */ /* 0x000fe20000000000 */
[----:B------:R-:W-:Y:S02]  /*2880*/  UIMAD UR6, UR4, -0x3, UR6 ;  /* 0xfffffffd040678a4 */ /* 0x000fe4000f8e0206 */
[----:B0-----:R-:W-:-:S04]  /*2890*/  ULEA UR5, UR7, UR5, 0x18 ;  /* 0x0000000507057291 */ /* 0x001fc8000f8ec03f */
[----:B------:R-:W-:-:S04]  /*28a0*/  ULEA UR6, UR6, UR5, 0x3 ;  /* 0x0000000506067291 */ /* 0x000fc8000f8e183f */
[----:B------:R-:W-:-:S06]  /*28b0*/  UIADD3 UR6, UR6, 0x18, URZ ;  /* 0x0000001806067890 */ /* 0x000fcc000fffe03f */
[----:B------:R-:W-:-:S05]  /*28c0*/  IMAD.U32 R0, RZ, RZ, UR6 ;  /* 0x00000006ff007e24 */ /* 0x000fca000f8e00ff */
[----:B------:R-:W-:-:S04]  /*28d0*/  PRMT R0, R19, 0x654, R0 ;  /* 0x0000065413007816 */ /* 0x000fc80000000000 */
[----:B------:R0:W-:Y:S03]  /*28e0*/  SYNCS.ARRIVE.TRANS64.RED.A1T0 RZ, [R0+URZ], RZ ;  /* 0x000000ff00ff79a7 */ /* 0x0001e6000810043f */
.L_x_33:
[----:B------:R-:W-:Y:S05]  /*28f0*/  BSYNC B0 ;  /* 0x0000000000007941 */ /* 0x000fea0003800000 */
.L_x_32:
[----:B------:R-:W-:Y:S05]  /*2900*/  @P1 BRA `(.L_x_30) ;  /* 0x0000000000041947 */ /* 0x000fea0003800000 */
[----:B------:R-:W-:Y:S01]  /*2910*/  BPT.TRAP 0x1 ;  /* 0x000000040000795c */ /* 0x000fe20000300000 */
.L_x_30:
[----:B------:R-:W-:Y:S01]  /*2920*/  IMAD.SHL.U32 R3, R74, 0x10, RZ ;  /* 0x000000104a037824 */ /* 0x000fe200078e00ff */
[----:B------:R-:W-:Y:S01]  /*2930*/  UIADD3 UR39, UR43, UR39, URZ ;  /* 0x000000272b277290 */ /* 0x000fe2000fffe03f */
[----:B------:R-:W-:Y:S01]  /*2940*/  SHF.R.S32.HI R11, RZ, 0x1f, R73 ;  /* 0x0000001fff0b7819 */ /* 0x000fe20000011449 */
[----:B------:R-:W-:Y:S01]  /*2950*/  ULDC UR7, c[0x0][0x288] ;  /* 0x0000a20000077ab9 */ /* 0x000fe20000000800 */
[----:B------:R-:W-:Y:S01]  /*2960*/  IMAD.SHL.U32 R6, R75, 0x200, RZ ;  /* 0x000002004b067824 */ /* 0x000fe200078e00ff */
[C---:B------:R-:W-:Y:S01]  /*2970*/  LOP3.LUT R12, R3.reuse, 0x6, R65, 0xf8, !PT ;  /* 0x00000006030c7812 */ /* 0x040fe200078ef841 */
[----:B------:R-:W-:Y:S01]  /*2980*/  UISETP.GT.U32.AND UP0, UPT, UR39, 0x2, UPT ;  /* 0x000000022700788c */ /* 0x000fe2000bf04070 */
[----:B------:R-:W-:Y:S01]  /*2990*/  ISETP.GE.AND P0, PT, R3, UR7, PT ;  /* 0x0000000703007c0c */ /* 0x000fe2000bf06270 */
[----:B------:R-:W-:Y:S01]  /*29a0*/  ULDC.64 UR4, c[0x0][0x5d0] ;  /* 0x0001740000047ab9 */ /* 0x000fe20000000a00 */
[----:B------:R-:W-:Y:S01]  /*29b0*/  SHF.R.S32.HI R13, RZ, 0x1f, R12 ;  /* 0x0000001fff0d7819 */ /* 0x000fe2000001140c */
[----:B------:R-:W-:Y:S01]  /*29c0*/  ULDC UR10, c[0x0][0x284] ;  /* 0x0000a100000a7ab9 */ /* 0x000fe20000000800 */
[----:B0-----:R-:W-:Y:S01]  /*29d0*/  IMAD R0, R11, UR4, RZ ;  /* 0x000000040b007c24 */ /* 0x001fe2000f8e02ff */
[----:B------:R-:W-:Y:S01]  /*29e0*/  UISETP.LT.U32.AND UP0, UPT, UR43, 0x3, UP0 ;  /* 0x000000032b00788c */ /* 0x000fe20008701070 */
[----:B------:R-:W-:Y:S01]  /*29f0*/  ISETP.GE.OR P0, PT, R6, UR10, P0 ;  /* 0x0000000a06007c0c */ /* 0x000fe20008706670 */
[----:B------:R-:W-:Y:S01]  /*2a00*/  UISETP.GE.U32.AND UP1, UPT, UR43, 0x3, UPT ;  /* 0x000000032b00788c */ /* 0x000fe2000bf26070 */
[C---:B------:R-:W-:Y:S01]  /*2a10*/  IMAD R7, R73.reuse, UR5, R0 ;  /* 0x0000000549077c24 */ /* 0x040fe2000f8e0200 */
[----:B------:R-:W-:Y:S01]  /*2a20*/  USEL UR6, URZ, 0x1, !UP0 ;  /* 0x000000013f067887 */ /* 0x000fe2000c000000 */
[----:B------:R-:W-:Y:S01]  /*2a30*/  IMAD.WIDE.U32 R4, R73, UR4, R12 ;  /* 0x0000000449047c25 */ /* 0x000fe2000f8e000c */
[----:B------:R-:W-:Y:S01]  /*2a40*/  UIMAD.WIDE.U32 UR4, UR39, -0x55555555, URZ ;  /* 0xaaaaaaab270478a5 */ /* 0x000fe2000f8e003f */
[----:B------:R-:W-:-:S02]  /*2a50*/  ULDC.64 UR8, c[0x0][0x5c8] ;  /* 0x0001720000087ab9 */ /* 0x000fc40000000a00 */
[----:B------:R-:W-:Y:S01]  /*2a60*/  IMAD.WIDE R20, R75, 0x200, R56 ;  /* 0x000002004b147825 */ /* 0x000fe200078e0238 */
[----:B------:R-:W-:Y:S02]  /*2a70*/  USHF.R.U32.HI UR4, URZ, 0x1, UR5 ;  /* 0x000000013f047899 */ /* 0x000fe40008011605 */
[----:B------:R-:W-:Y:S01]  /*2a80*/  ULOP3.LUT UR38, UR38, UR6, URZ, 0x3c, !UPT ;  /* 0x0000000626267292 */ /* 0x000fe2000f8e3c3f */
[----:B------:R-:W-:Y:S01]  /*2a90*/  IMAD R9, R21, UR8, RZ ;  /* 0x0000000815097c24 */ /* 0x000fe2000f8e02ff */
[----:B------:R-:W-:Y:S01]  /*2aa0*/  UIMAD UR39, UR4, -0x3, UR39 ;  /* 0xfffffffd042778a4 */ /* 0x000fe2000f8e0227 */
[----:B------:R-:W-:Y:S01]  /*2ab0*/  IMAD.IADD R5, R5, 0x1, R7 ;  /* 0x0000000105057824 */ /* 0x000fe200078e0207 */
[----:B------:R-:W-:Y:S01]  /*2ac0*/  @UP1 ULOP3.LUT UR38, UR38, 0x1, UR4, 0x78, !UPT ;  /* 0x0000000126261892 */ /* 0x000fe2000f8e7804 */
[C---:B------:R-:W-:Y:S02]  /*2ad0*/  IMAD R9, R20.reuse, UR9, R9 ;  /* 0x0000000914097c24 */ /* 0x040fe4000f8e0209 */
[----:B------:R-:W-:-:S04]  /*2ae0*/  IMAD.WIDE.U32 R74, R20, UR8, R4 ;  /* 0x00000008144a7c25 */ /* 0x000fc8000f8e0004 */
[----:B------:R-:W-:Y:S01]  /*2af0*/  IMAD.MOV.U32 R0, RZ, RZ, -0x1 ;  /* 0xffffffffff007424 */ /* 0x000fe200078e00ff */
[----:B------:R-:W-:Y:S06]  /*2b00*/  @P0 BRA `(.L_x_34) ;  /* 0x0000002800480947 */ /* 0x000fec0003800000 */
[----:B-----5:R-:W-:Y:S01]  /*2b10*/  FSETP.NEU.AND P1, PT, R58, RZ, PT ;  /* 0x000000ff3a00720b */ /* 0x020fe20003f2d000 */
[----:B------:R-:W-:Y:S01]  /*2b20*/  IMAD.IADD R4, R71, 0x1, -R6 ;  /* 0x0000000147047824 */ /* 0x000fe200078e0a06 */
[----:B------:R-:W-:Y:S01]  /*2b30*/  BSSY B0, `(.L_x_34) ;  /* 0x000028f000007945 */ /* 0x000fe20003800000 */
[----:B------:R-:W-:Y:S02]  /*2b40*/  IMAD.IADD R3, R64, 0x1, -R3 ;  /* 0x0000000140037824 */ /* 0x000fe400078e0a03 */
[----:B------:R-:W-:Y:S01]  /*2b50*/  IMAD.IADD R85, R75, 0x1, R9 ;  /* 0x000000014b557824 */ /* 0x000fe200078e0209 */
[----:B------:R-:W-:-:S04]  /*2b60*/  ISETP.GT.AND P0, PT, R4, RZ, PT ;  /* 0x000000ff0400720c */ /* 0x000fc80003f04270 */
[----:B------:R-:W-:-:S03]  /*2b70*/  ISETP.GT.AND P2, PT, R3, RZ, P0 ;  /* 0x000000ff0300720c */ /* 0x000fc60000744270 */
[----:B------:R-:W-:Y:S10]  /*2b80*/  @!P1 BRA `(.L_x_35) ;  /* 0x0000001c00389947 */ /* 0x000ff40003800000 */
[----:B------:R-:W0:Y:S01]  /*2b90*/  LDC.64 R78, c[0x0][0x5b8] ;  /* 0x00016e00ff4e7b82 */ /* 0x000e220000000a00 */
[----:B------:R-:W-:-:S07]  /*2ba0*/  ULDC.64 UR4, c[0x0][0x5c0] ;  /* 0x0001700000047ab9 */ /* 0x000fce0000000a00 */
[----:B------:R-:W1:Y:S08]  /*2bb0*/  LDC.64 R86, c[0x0][0x5b0] ;  /* 0x00016c00ff567b82 */ /* 0x000e700000000a00 */
[----:B------:R-:W2:Y:S01]  /*2bc0*/  LDC.64 R82, c[0x0][0x5a8] ;  /* 0x00016a00ff527b82 */ /* 0x000ea20000000a00 */
[-C--:B0-----:R-:W-:Y:S02]  /*2bd0*/  IMAD R6, R11, R78.reuse, RZ ;  /* 0x0000004e0b067224 */ /* 0x081fe400078e02ff */
[----:B------:R-:W-:-:S04]  /*2be0*/  IMAD.WIDE.U32 R76, R73, R78, R12 ;  /* 0x0000004e494c7225 */ /* 0x000fc800078e000c */
[----:B------:R-:W-:Y:S02]  /*2bf0*/  IMAD R79, R73, R79, R6 ;  /* 0x0000004f494f7224 */ /* 0x000fe400078e0206 */
[-C--:B-1----:R-:W-:Y:S02]  /*2c00*/  IMAD R5, R21, R86.reuse, RZ ;  /* 0x0000005615057224 */ /* 0x082fe400078e02ff */
[----:B------:R-:W-:Y:S02]  /*2c10*/  IMAD.IADD R11, R77, 0x1, R79 ;  /* 0x000000014d0b7824 */ /* 0x000fe400078e024f */
[----:B------:R-:W-:Y:S02]  /*2c20*/  IMAD.MOV.U32 R10, RZ, RZ, R76 ;  /* 0x000000ffff0a7224 */ /* 0x000fe400078e004c */
[C---:B------:R-:W-:Y:S02]  /*2c30*/  IMAD R81, R20.reuse, R87, R5 ;  /* 0x0000005714517224 */ /* 0x040fe400078e0205 */
[----:B------:R-:W-:-:S04]  /*2c40*/  IMAD.WIDE.U32 R8, R20, R86, R10 ;  /* 0x0000005614087225 */ /* 0x000fc800078e000a */
[----:B------:R-:W-:Y:S01]  /*2c50*/  IMAD.IADD R5, R9, 0x1, R81 ;  /* 0x0000000109057824 */ /* 0x000fe200078e0251 */
[----:B--2---:R-:W-:-:S04]  /*2c60*/  LEA R6, P1, R8, R82, 0x1 ;  /* 0x0000005208067211 */ /* 0x004fc800078208ff */
[----:B------:R-:W-:-:S05]  /*2c70*/  LEA.HI.X R7, R8, R83, R5, 0x1, P1 ;  /* 0x0000005308077211 */ /* 0x000fca00008f0c05 */
[----:B------:R-:W2:Y:S01]  /*2c80*/  @P2 LDG.E.LTC128B.U16 R5, desc[UR50][R6.64] ;  /* 0x0000003206052981 */ /* 0x000ea2000c1e1520 */
[----:B------:R-:W-:Y:S01]  /*2c90*/  LEA R8, P1, R74, UR4, 0x1 ;  /* 0x000000044a087c11 */ /* 0x000fe2000f8208ff */
[----:B------:R-:W-:Y:S01]  /*2ca0*/  IMAD.WIDE.U32 R14, R20, R86, R12 ;  /* 0x00000056140e7225 */ /* 0x000fe200078e000c */
[----:B------:R-:W-:Y:S01]  /*2cb0*/  ISETP.GT.AND P3, PT, R3, 0x1, P0 ;  /* 0x000000010300780c */ /* 0x000fe20000764270 */
[----:B------:R-:W-:Y:S02]  /*2cc0*/  BSSY B1, `(.L_x_36) ;  /* 0x0000010000017945 */ /* 0x000fe40003800000 */
[----:B------:R-:W-:Y:S02]  /*2cd0*/  IMAD.IADD R15, R81, 0x1, R15 ;  /* 0x00000001510f7824 */ /* 0x000fe400078e020f */
[----:B------:R-:W-:-:S04]  /*2ce0*/  IMAD.WIDE.U32 R14, R73, R78, R14 ;  /* 0x0000004e490e7225 */ /* 0x000fc800078e000e */
[----:B------:R-:W-:Y:S02]  /*2cf0*/  IMAD.IADD R15, R79, 0x1, R15 ;  /* 0x000000014f0f7824 */ /* 0x000fe400078e020f */
[----:B--2---:R-:W-:-:S04]  /*2d00*/  IMAD.U32 R9, R5, 0x10000, RZ ;  /* 0x0001000005097824 */ /* 0x004fc800078e00ff */
[----:B------:R-:W-:-:S04]  /*2d10*/  FMUL R9, R9, R58 ;  /* 0x0000003a09097220 */ /* 0x000fc80000400000 */
[----:B------:R-:W-:-:S05]  /*2d20*/  FFMA R9, R48, R23, R9 ;  /* 0x0000001730097223 */ /* 0x000fca0000000009 */
[----:B------:R-:W-:Y:S02]  /*2d30*/  F2FP.BF16.F32.PACK_AB R48, RZ, R9 ;  /* 0x00000009ff30723e */ /* 0x000fe400000010ff */
[----:B------:R-:W-:Y:S02]  /*2d40*/  LEA.HI.X R9, R74, UR5, R85, 0x1, P1 ;  /* 0x000000054a097c11 */ /* 0x000fe400088f0c55 */
[----:B------:R-:W-:-:S03]  /*2d50*/  LEA R74, P1, R14, R82, 0x1 ;  /* 0x000000520e4a7211 */ /* 0x000fc600078208ff */
[----:B------:R0:W-:Y:S01]  /*2d60*/  @P2 STG.E.U16 desc[UR50][R8.64], R48 ;  /* 0x0000003008002986 */ /* 0x0001e2000c101532 */
[----:B------:R-:W-:Y:S01]  /*2d70*/  LEA.HI.X R75, R14, R83, R15, 0x1, P1 ;  /* 0x000000530e4b7211 */ /* 0x000fe200008f0c0f */
[C---:B------:R-:W-:Y:S01]  /*2d80*/  IMAD.SHL.U32 R14, R86.reuse, 0x8, RZ ;  /* 0x00000008560e7824 */ /* 0x040fe200078e00ff */
[----:B------:R-:W-:Y:S01]  /*2d90*/  SHF.L.U64.HI R15, R86, 0x3, R87 ;  /* 0x00000003560f7819 */ /* 0x000fe20000010257 */
[----:B------:R-:W-:Y:S06]  /*2da0*/  @!P3 BRA `(.L_x_37) ;  /* 0x000000000004b947 */ /* 0x000fec0003800000 */
[----:B------:R1:W5:Y:S02]  /*2db0*/  LDG.E.LTC128B.U16 R5, desc[UR50][R74.64+0x2] ;  /* 0x000002324a057981 */ /* 0x000364000c1e1520 */
.L_x_37:
[----:B------:R-:W-:Y:S05]  /*2dc0*/  BSYNC B1 ;  /* 0x0000000000017941 */ /* 0x000fea0003800000 */
.L_x_36:
[----:B------:R-:W-:Y:S01]  /*2dd0*/  IMAD.WIDE.U32 R14, R20, R86, R14 ;  /* 0x00000056140e7225 */ /* 0x000fe200078e000e */
[----:B------:R-:W-:Y:S02]  /*2de0*/  ISETP.GT.AND P1, PT, R4, 0x8, PT ;  /* 0x000000080400780c */ /* 0x000fe40003f24270 */
[C---:B0----5:R-:W-:Y:S01]  /*2df0*/  PRMT R48, R5.reuse, 0x7610, R48 ;  /* 0x0000761005307816 */ /* 0x061fe20000000030 */
[----:B------:R-:W-:Y:S01]  /*2e00*/  IMAD.U32 R21, R5, 0x10000, RZ ;  /* 0x0001000005157824 */ /* 0x000fe200078e00ff */
[----:B------:R-:W-:Y:S01]  /*2e10*/  IADD3 R76, P4, R76, R14, RZ ;  /* 0x0000000e4c4c7210 */ /* 0x000fe20007f9e0ff */
[----:B------:R-:W-:Y:S01]  /*2e20*/  IMAD.IADD R81, R81, 0x1, R15 ;  /* 0x0000000151517824 */ /* 0x000fe200078e020f */
[----:B------:R-:W-:Y:S01]  /*2e30*/  ISETP.GT.AND P2, PT, R3, RZ, P1 ;  /* 0x000000ff0300720c */ /* 0x000fe20000f44270 */
[----:B------:R-:W-:Y:S02]  /*2e40*/  FMUL R10, R21, R58 ;  /* 0x0000003a150a7220 */ /* 0x000fe40000400000 */
[----:B------:R-:W-:-:S02]  /*2e50*/  IMAD.X R11, R81, 0x1, R11, P4 ;  /* 0x00000001510b7824 */ /* 0x000fc400020e060b */
[----:B------:R-:W-:Y:S01]  /*2e60*/  FFMA R49, R49, R23, R10 ;  /* 0x0000001731317223 */ /* 0x000fe2000000000a */
[----:B------:R-:W-:-:S04]  /*2e70*/  LEA R10, P4, R76, R82, 0x1 ;  /* 0x000000524c0a7211 */ /* 0x000fc800078808ff */
[----:B------:R-:W-:Y:S02]  /*2e80*/  F2FP.BF16.F32.PACK_AB R49, RZ, R49 ;  /* 0x00000031ff31723e */ /* 0x000fe400000010ff */
[----:B------:R-:W-:-:S03]  /*2e90*/  LEA.HI.X R11, R76, R83, R11, 0x1, P4 ;  /* 0x000000534c0b7211 */ /* 0x000fc600020f0c0b */
[----:B------:R0:W-:Y:S04]  /*2ea0*/  @P3 STG.E.U16 desc[UR50][R8.64+0x2], R49 ;  /* 0x0000023108003986 */ /* 0x0001e8000c101532 */
[----:B------:R-:W2:Y:S01]  /*2eb0*/  @P2 LDG.E.LTC128B.U16 R48, desc[UR50][R10.64] ;  /* 0x000000320a302981 */ /* 0x000ea2000c1e1520 */
[----:B------:R-:W-:Y:S01]  /*2ec0*/  IADD3 R14, P3, R12, R14, RZ ;  /* 0x0000000e0c0e7210 */ /* 0x000fe20007f7e0ff */
[----:B------:R-:W-:Y:S01]  /*2ed0*/  BSSY B1, `(.L_x_38) ;  /* 0x0000011000017945 */ /* 0x000fe20003800000 */
[----:B------:R-:W-:-:S03]  /*2ee0*/  LEA R12, P4, R60, R8, 0x1 ;  /* 0x000000083c0c7211 */ /* 0x000fc600078808ff */
[----:B------:R-:W-:Y:S01]  /*2ef0*/  IMAD.X R15, R13, 0x1, R81, P3 ;  /* 0x000000010d0f7824 */ /* 0x000fe200018e0651 */
[----:B------:R-:W-:Y:S02]  /*2f00*/  SHF.L.U64.HI R13, R60, 0x1, R63 ;  /* 0x000000013c0d7819 */ /* 0x000fe4000001023f */
[----:B------:R-:W-:Y:S01]  /*2f10*/  ISETP.GT.AND P3, PT, R3, 0x1, P1 ;  /* 0x000000010300780c */ /* 0x000fe20000f64270 */
[----:B------:R-:W-:-:S04]  /*2f20*/  IMAD.WIDE.U32 R14, R73, R78, R14 ;  /* 0x0000004e490e7225 */ /* 0x000fc800078e000e */
[----:B------:R-:W-:Y:S01]  /*2f30*/  IMAD.X R13, R13, 0x1, R9, P4 ;  /* 0x000000010d0d7824 */ /* 0x000fe200020e0609 */
[----:B------:R-:W-:Y:S01]  /*2f40*/  LEA R20, P5, R14, R82, 0x1 ;  /* 0x000000520e147211 */ /* 0x000fe200078a08ff */
[----:B------:R-:W-:-:S05]  /*2f50*/  IMAD.IADD R15, R79, 0x1, R15 ;  /* 0x000000014f0f7824 */ /* 0x000fca00078e020f */
[----:B------:R-:W-:Y:S01]  /*2f60*/  LEA.HI.X R21, R14, R83, R15, 0x1, P5 ;  /* 0x000000530e157211 */ /* 0x000fe200028f0c0f */
[----:B--2---:R-:W-:-:S04]  /*2f70*/  IMAD.U32 R5, R48, 0x10000, RZ ;  /* 0x0001000030057824 */ /* 0x004fc800078e00ff */
[----:B------:R-:W-:-:S04]  /*2f80*/  FMUL R5, R5, R58 ;  /* 0x0000003a05057220 */ /* 0x000fc80000400000 */
[----:B------:R-:W-:-:S05]  /*2f90*/  FFMA R5, R50, R23, R5 ;  /* 0x0000001732057223 */ /* 0x000fca0000000005 */
[----:B------:R-:W-:-:S05]  /*2fa0*/  F2FP.BF16.F32.PACK_AB R5, RZ, R5 ;  /* 0x00000005ff05723e */ /* 0x000fca00000010ff */
[----:B------:R0:W-:Y:S01]  /*2fb0*/  @P2 STG.E.U16 desc[UR50][R12.64], R5 ;  /* 0x000000050c002986 */ /* 0x0001e2000c101532 */
[----:B------:R-:W-:Y:S05]  /*2fc0*/  @!P3 BRA `(.L_x_39) ;  /* 0x000000000004b947 */ /* 0x000fea0003800000 */
[----:B------:R2:W5:Y:S02]  /*2fd0*/  LDG.E.LTC128B.U16 R48, desc[UR50][R20.64+0x2] ;  /* 0x0000023214307981 */ /* 0x000564000c1e1520 */
.L_x_39:
[----:B------:R-:W-:Y:S05]  /*2fe0*/  BSYNC B1 ;  /* 0x0000000000017941 */ /* 0x000fea0003800000 */
.L_x_38:
[----:B0----5:R-:W-:Y:S01]  /*2ff0*/  IMAD.U32 R5, R48, 0x10000, RZ ;  /* 0x0001000030057824 */ /* 0x021fe200078e00ff */
[----:B------:R-:W-:Y:S01]  /*3000*/  ISETP.GT.AND P2, PT, R3, 0x8, P0 ;  /* 0x000000080300780c */ /* 0x000fe20000744270 */
[----:B------:R-:W-:Y:S02]  /*3010*/  BSSY B1, `(.L_x_40) ;  /* 0x0000007000017945 */ /* 0x000fe40003800000 */
[----:B------:R-:W-:-:S04]  /*3020*/  FMUL R14, R5, R58 ;  /* 0x0000003a050e7220 */ /* 0x000fc80000400000 */
[----:B------:R-:W-:-:S05]  /*3030*/  FFMA R14, R51, R23, R14 ;  /* 0x00000017330e7223 */ /* 0x000fca000000000e */
[----:B------:R-:W-:-:S05]  /*3040*/  F2FP.BF16.F32.PACK_AB R14, RZ, R14 ;  /* 0x0000000eff0e723e */ /* 0x000fca00000010ff */
[----:B------:R0:W-:Y:S01]  /*3050*/  @P3 STG.E.U16 desc[UR50][R12.64+0x2], R14 ;  /* 0x0000020e0c003986 */ /* 0x0001e2000c101532 */
[----:B------:R-:W-:Y:S05]  /*3060*/  @!P2 BRA `(.L_x_41) ;  /* 0x000000000004a947 */ /* 0x000fea0003800000 */
[----:B------:R3:W5:Y:S02]  /*3070*/  LDG.E.LTC128B.U16 R48, desc[UR50][R74.64+0x10] ;  /* 0x000010324a307981 */ /* 0x000764000c1e1520 */
.L_x_41:
[----:B------:R-:W-:Y:S05]  /*3080*/  BSYNC B1 ;  /* 0x0000000000017941 */ /* 0x000fea0003800000 */
.L_x_40:
[----:B-----5:R-:W-:Y:S01]  /*3090*/  IMAD.U32 R5, R48, 0x10000, RZ ;  /* 0x0001000030057824 */ /* 0x020fe200078e00ff */
        /* <DEDUP_REMOVED lines=8> */
.L_x_43:
[----:B------:R-:W-:Y:S05]  /*3120*/  BSYNC B1 ;  /* 0x0000000000017941 */ /* 0x000fea0003800000 */
.L_x_42:
[----:B----45:R-:W-:Y:S01]  /*3130*/  IMAD.U32 R5, R48, 0x10000, RZ ;  /* 0x0001000030057824 */ /* 0x030fe200078e00ff */
[----:B------:R-:W-:Y:S01]  /*3140*/  ISETP.GT.AND P2, PT, R3, 0x8, P1 ;  /* 0x000000080300780c */ /* 0x000fe20000f44270 */
[----:B------:R-:W-:Y:S02]  /*3150*/  BSSY B1, `(.L_x_44) ;  /* 0x0000007000017945 */ /* 0x000fe40003800000 */
[----:B0-----:R-:W-:-:S04]  /*3160*/  FMUL R14, R5, R58 ;  /* 0x0000003a050e7220 */ /* 0x001fc80000400000 */
[----:B------:R-:W-:-:S05]  /*3170*/  FFMA R14, R53, R23, R14 ;  /* 0x00000017350e7223 */ /* 0x000fca000000000e */
[----:B------:R-:W-:-:S05]  /*3180*/  F2FP.BF16.F32.PACK_AB R14, RZ, R14 ;  /* 0x0000000eff0e723e */ /* 0x000fca00000010ff */
[----:B------:R0:W-:Y:S01]  /*3190*/  @P0 STG.E.U16 desc[UR50][R8.64+0x12], R14 ;  /* 0x0000120e08000986 */ /* 0x0001e2000c101532 */
[----:B------:R-:W-:Y:S05]  /*31a0*/  @!P2 BRA `(.L_x_45) ;  /* 0x000000000004a947 */ /* 0x000fea0003800000 */
[----:B------:R4:W5:Y:S02]  /*31b0*/  LDG.E.LTC128B.U16 R48, desc[UR50][R20.64+0x10] ;  /* 0x0000103214307981 */ /* 0x000964000c1e1520 */
.L_x_45:
[----:B------:R-:W-:Y:S05]  /*31c0*/  BSYNC B1 ;  /* 0x0000000000017941 */ /* 0x000fea0003800000 */
.L_x_44:
        /* <DEDUP_REMOVED lines=9> */
.L_x_47:
[----:B------:R-:W-:Y:S05]  /*3260*/  BSYNC B1 ;  /* 0x0000000000017941 */ /* 0x000fea0003800000 */
.L_x_46:
[----:B0----5:R-:W-:Y:S01]  /*3270*/  IMAD.U32 R5, R48, 0x10000, RZ ;  /* 0x0001000030057824 */ /* 0x021fe200078e00ff */
[----:B------:R-:W-:Y:S01]  /*3280*/  ISETP.GT.AND P1, PT, R4, 0x80, PT ;  /* 0x000000800400780c */ /* 0x000fe20003f24270 */
[----:B------:R-:W-:Y:S01]  /*3290*/  BSSY B1, `(.L_x_48) ;  /* 0x000000a000017945 */ /* 0x000fe20003800000 */
[----:B------:R-:W-:Y:S01]  /*32a0*/  IADD3 R50, P2, R6, UR42, RZ ;  /* 0x0000002a06327c10 */ /* 0x000fe2000ff5e0ff */
[----:B------:R-:W-:Y:S01]  /*32b0*/  FMUL R14, R5, R58 ;  /* 0x0000003a050e7220 */ /* 0x000fe20000400000 */
[----:B------:R-:W-:Y:S02]  /*32c0*/  ISETP.GT.AND P3, PT, R3, RZ, P1 ;  /* 0x000000ff0300720c */ /* 0x000fe40000f64270 */
[----:B------:R-:W-:Y:S01]  /*32d0*/  IADD3.X R51, R7, UR41, RZ, P2, !PT ;  /* 0x0000002907337c10 */ /* 0x000fe200097fe4ff */
[----:B------:R-:W-:-:S05]  /*32e0*/  FFMA R14, R55, R23, R14 ;  /* 0x00000017370e7223 */ /* 0x000fca000000000e */
[----:B------:R-:W-:-:S05]  /*32f0*/  F2FP.BF16.F32.PACK_AB R14, RZ, R14 ;  /* 0x0000000eff0e723e */ /* 0x000fca00000010ff */
[----:B------:R0:W-:Y:S01]  /*3300*/  @P0 STG.E.U16 desc[UR50][R12.64+0x12], R14 ;  /* 0x0000120e0c000986 */ /* 0x0001e2000c101532 */
[----:B------:R-:W-:Y:S05]  /*3310*/  @!P3 BRA `(.L_x_49) ;  /* 0x000000000004b947 */ /* 0x000fea0003800000 */
[----:B------:R0:W5:Y:S02]  /*3320*/  LDG.E.LTC128B.U16 R48, desc[UR50][R50.64] ;  /* 0x0000003232307981 */ /* 0x000164000c1e1520 */
.L_x_49:
[----:B------:R-:W-:Y:S05]  /*3330*/  BSYNC B1 ;  /* 0x0000000000017941 */ /* 0x000fea0003800000 */
.L_x_48:
[----:B-----5:R-:W-:Y:S01]  /*3340*/  IMAD.U32 R5, R48, 0x10000, RZ ;  /* 0x0001000030057824 */ /* 0x020fe200078e00ff */
[----:B0-----:R-:W-:Y:S01]  /*3350*/  IADD3 R14, P0, R8, R59, RZ ;  /* 0x0000003b080e7210 */ /* 0x001fe20007f1e0ff */
[----:B------:R-:W-:Y:S01]  /*3360*/  BSSY B1, `(.L_x_50) ;  /* 0x000000b000017945 */ /* 0x000fe20003800000 */
[----:B------:R-:W-:Y:S01]  /*3370*/  ISETP.GT.AND P2, PT, R3, 0x1, P1 ;  /* 0x000000010300780c */ /* 0x000fe20000f44270 */
[----:B------:R-:W-:Y:S02]  /*3380*/  FMUL R5, R5, R58 ;  /* 0x0000003a05057220 */ /* 0x000fe40000400000 */
[----:B------:R-:W-:Y:S02]  /*3390*/  IMAD.X R15, R9, 0x1, R61, P0 ;  /* 0x00000001090f7824 */ /* 0x000fe400000e063d */
[----:B------:R-:W-:-:S05]  /*33a0*/  FFMA R5, R40, R23, R5 ;  /* 0x0000001728057223 */ /* 0x000fca0000000005 */
[----:B------:R-:W-:-:S05]  /*33b0*/  F2FP.BF16.F32.PACK_AB R5, RZ, R5 ;  /* 0x00000005ff05723e */ /* 0x000fca00000010ff */
[----:B------:R0:W-:Y:S01]  /*33c0*/  @P3 STG.E.U16 desc[UR50][R14.64], R5 ;  /* 0x000000050e003986 */ /* 0x0001e2000c101532 */
[----:B------:R-:W-:Y:S05]  /*33d0*/  @!P2 BRA `(.L_x_51) ;  /* 0x00000000000ca947 */ /* 0x000fea0003800000 */
[----:B--2-4-:R-:W-:-:S04]  /*33e0*/  IADD3 R20, P0, R6, UR44, RZ ;  /* 0x0000002c06147c10 */ /* 0x014fc8000ff1e0ff */
[----:B------:R-:W-:-:S05]  /*33f0*/  IADD3.X R21, R7, UR41, RZ, P0, !PT ;  /* 0x0000002907157c10 */ /* 0x000fca00087fe4ff */
[----:B------:R2:W5:Y:S04]  /*3400*/  LDG.E.LTC128B.U16 R48, desc[UR50][R20.64] ;  /* 0x0000003214307981 */ /* 0x000568000c1e1520 */
.L_x_51:
[----:B------:R-:W-:Y:S05]  /*3410*/  BSYNC B1 ;  /* 0x0000000000017941 */ /* 0x000fea0003800000 */
.L_x_50:
[----:B0----5:R-:W-:Y:S01]  /*3420*/  IMAD.U32 R5, R48, 0x10000, RZ ;  /* 0x0001000030057824 */ /* 0x021fe200078e00ff */
[----:B------:R-:W-:Y:S01]  /*3430*/  ISETP.GT.AND P0, PT, R4, 0x88, PT ;  /* 0x000000880400780c */ /* 0x000fe20003f04270 */
[----:B------:R-:W-:Y:S02]  /*3440*/  BSSY B1, `(.L_x_52) ;  /* 0x000000c000017945 */ /* 0x000fe40003800000 */
[----:B--2-4-:R-:W-:Y:S01]  /*3450*/  FMUL R20, R5, R58 ;  /* 0x0000003a05147220 */ /* 0x014fe20000400000 */
[----:B------:R-:W-:-:S03]  /*3460*/  ISETP.GT.AND P3, PT, R3, RZ, P0 ;  /* 0x000000ff0300720c */ /* 0x000fc60000764270 */
[----:B------:R-:W-:Y:S01]  /*3470*/  FFMA R41, R41, R23, R20 ;  /* 0x0000001729297223 */ /* 0x000fe20000000014 */
[----:B------:R-:W-:-:S04]  /*3480*/  IADD3 R20, P4, R8, R68, RZ ;  /* 0x0000004408147210 */ /* 0x000fc80007f9e0ff */
[----:B------:R-:W-:Y:S01]  /*3490*/  F2FP.BF16.F32.PACK_AB R41, RZ, R41 ;  /* 0x00000029ff29723e */ /* 0x000fe200000010ff */
[----:B------:R-:W-:Y:S01]  /*34a0*/  IMAD.X R21, R9, 0x1, R61, P4 ;  /* 0x0000000109157824 */ /* 0x000fe200020e063d */
[----:B------:R-:W-:-:S04]  /*34b0*/  IADD3 R52, P4, R10, UR42, RZ ;  /* 0x0000002a0a347c10 */ /* 0x000fc8000ff9e0ff */
[----:B------:R0:W-:Y:S01]  /*34c0*/  @P2 STG.E.U16 desc[UR50][R20.64], R41 ;  /* 0x0000002914002986 */ /* 0x0001e2000c101532 */
[----:B------:R-:W-:Y:S01]  /*34d0*/  IADD3.X R53, R11, UR41, RZ, P4, !PT ;  /* 0x000000290b357c10 */ /* 0x000fe2000a7fe4ff */
[----:B------:R-:W-:Y:S07]  /*34e0*/  @!P3 BRA `(.L_x_53) ;  /* 0x000000000004b947 */ /* 0x000fee0003800000 */
[----:B------:R2:W5:Y:S02]  /*34f0*/  LDG.E.LTC128B.U16 R48, desc[UR50][R52.64] ;  /* 0x0000003234307981 */ /* 0x000564000c1e1520 */
.L_x_53:
[----:B------:R-:W-:Y:S05]  /*3500*/  BSYNC B1 ;  /* 0x0000000000017941 */ /* 0x000fea0003800000 */
.L_x_52:
        /* <DEDUP_REMOVED lines=10> */
[----:B------:R-:W-:-:S04]  /*35b0*/  IADD3 R40, P3, R10, UR44, RZ ;  /* 0x0000002c0a287c10 */ /* 0x000fc8000ff7e0ff */
[----:B------:R-:W-:-:S05]  /*35c0*/  IADD3.X R41, R11, UR41, RZ, P3, !PT ;  /* 0x000000290b297c10 */ /* 0x000fca0009ffe4ff */
[----:B------:R4:W5:Y:S04]  /*35d0*/  LDG.E.LTC128B.U16 R48, desc[UR50][R40.64] ;  /* 0x0000003228307981 */ /* 0x000968000c1e1520 */
.L_x_55:
[----:B------:R-:W-:Y:S05]  /*35e0*/  BSYNC B1 ;  /* 0x0000000000017941 */ /* 0x000fea0003800000 */
.L_x_54:
[----:B0----5:R-:W-:Y:S01]  /*35f0*/  IMAD.U32 R5, R48, 0x10000, RZ ;  /* 0x0001000030057824 */ /* 0x021fe200078e00ff */
[----:B------:R-:W-:Y:S01]  /*3600*/  ISETP.GT.AND P3, PT, R3, 0x8, P1 ;  /* 0x000000080300780c */ /* 0x000fe20000f64270 */
[----:B------:R-:W-:Y:S02]  /*3610*/  BSSY B1, `(.L_x_56) ;  /* 0x000000b000017945 */ /* 0x000fe40003800000 */
[----:B----4-:R-:W-:-:S04]  /*3620*/  FMUL R40, R5, R58 ;  /* 0x0000003a05287220 */ /* 0x010fc80000400000 */
[----:B------:R-:W-:Y:S01]  /*3630*/  FFMA R43, R43, R23, R40 ;  /* 0x000000172b2b7223 */ /* 0x000fe20000000028 */
[----:B------:R-:W-:-:S04]  /*3640*/  IADD3 R40, P4, R12, R68, RZ ;  /* 0x000000440c287210 */ /* 0x000fc80007f9e0ff */
[----:B------:R-:W-:Y:S01]  /*3650*/  F2FP.BF16.F32.PACK_AB R43, RZ, R43 ;  /* 0x0000002bff2b723e */ /* 0x000fe200000010ff */
[----:B------:R-:W-:-:S05]  /*3660*/  IMAD.X R41, R13, 0x1, R61, P4 ;  /* 0x000000010d297824 */ /* 0x000fca00020e063d */
[----:B------:R0:W-:Y:S01]  /*3670*/  @P2 STG.E.U16 desc[UR50][R40.64], R43 ;  /* 0x0000002b28002986 */ /* 0x0001e2000c101532 */
[----:B------:R-:W-:Y:S05]  /*3680*/  @!P3 BRA `(.L_x_57) ;  /* 0x00000000000cb947 */ /* 0x000fea0003800000 */
[----:B0-----:R-:W-:-:S04]  /*3690*/  IADD3 R40, P2, R6, UR45, RZ ;  /* 0x0000002d06287c10 */ /* 0x001fc8000ff5e0ff */
[----:B------:R-:W-:-:S05]  /*36a0*/  IADD3.X R41, R7, UR41, RZ, P2, !PT ;  /* 0x0000002907297c10 */ /* 0x000fca00097fe4ff */
[----:B------:R4:W5:Y:S04]  /*36b0*/  LDG.E.LTC128B.U16 R48, desc[UR50][R40.64] ;  /* 0x0000003228307981 */ /* 0x000968000c1e1520 */
.L_x_57:
[----:B------:R-:W-:Y:S05]  /*36c0*/  BSYNC B1 ;  /* 0x0000000000017941 */ /* 0x000fea0003800000 */
.L_x_56:
[----:B-----5:R-:W-:Y:S01]  /*36d0*/  IMAD.U32 R5, R48, 0x10000, RZ ;  /* 0x0001000030057824 */ /* 0x020fe200078e00ff */
[----:B0---4-:R-:W-:Y:S01]  /*36e0*/  IADD3 R40, P2, R8, R69, RZ ;  /* 0x0000004508287210 */ /* 0x011fe20007f5e0ff */
[----:B------:R-:W-:Y:S01]  /*36f0*/  BSSY B1, `(.L_x_58) ;  /* 0x000000b000017945 */ /* 0x000fe20003800000 */
[----:B------:R-:W-:Y:S01]  /*3700*/  ISETP.GT.AND P1, PT, R3, 0x9, P1 ;  /* 0x000000090300780c */ /* 0x000fe20000f24270 */
[----:B------:R-:W-:Y:S02]  /*3710*/  FMUL R5, R5, R58 ;  /* 0x0000003a05057220 */ /* 0x000fe40000400000 */
[----:B------:R-:W-:Y:S01]  /*3720*/  IMAD.X R41, R9, 0x1, R61, P2 ;  /* 0x0000000109297824 */ /* 0x000fe200010e063d */
[----:B------:R-:W-:Y:S01]  /*3730*/  IADD3 R6, P2, R6, UR46, RZ ;  /* 0x0000002e06067c10 */ /* 0x000fe2000ff5e0ff */
[----:B------:R-:W-:-:S03]  /*3740*/  FFMA R5, R44, R23, R5 ;  /* 0x000000172c057223 */ /* 0x000fc60000000005 */
[----:B------:R-:W-:Y:S02]  /*3750*/  IADD3.X R7, R7, UR41, RZ, P2, !PT ;  /* 0x0000002907077c10 */ /* 0x000fe400097fe4ff */
[----:B------:R-:W-:-:S05]  /*3760*/  F2FP.BF16.F32.PACK_AB R5, RZ, R5 ;  /* 0x00000005ff05723e */ /* 0x000fca00000010ff */
[----:B------:R0:W-:Y:S01]  /*3770*/  @P3 STG.E.U16 desc[UR50][R40.64], R5 ;  /* 0x0000000528003986 */ /* 0x0001e2000c101532 */
[----:B------:R-:W-:Y:S05]  /*3780*/  @!P1 BRA `(.L_x_59) ;  /* 0x0000000000049947 */ /* 0x000fea0003800000 */
[----:B------:R4:W5:Y:S02]  /*3790*/  LDG.E.LTC128B.U16 R48, desc[UR50][R6.64] ;  /* 0x0000003206307981 */ /* 0x000964000c1e1520 */
.L_x_59:
[----:B------:R-:W-:Y:S05]  /*37a0*/  BSYNC B1 ;  /* 0x0000000000017941 */ /* 0x000fea0003800000 */
.L_x_58:
        /* <DEDUP_REMOVED lines=13> */
.L_x_61:
[----:B------:R-:W-:Y:S05]  /*3880*/  BSYNC B1 ;  /* 0x0000000000017941 */ /* 0x000fea0003800000 */
.L_x_60:
[----:B-----5:R-:W-:Y:S01]  /*3890*/  IMAD.U32 R5, R48, 0x10000, RZ ;  /* 0x0001000030057824 */ /* 0x020fe200078e00ff */
[----:B0---4-:R-:W-:Y:S01]  /*38a0*/  IADD3 R6, P3, R12, R69, RZ ;  /* 0x000000450c067210 */ /* 0x011fe20007f7e0ff */
[----:B------:R-:W-:Y:S01]  /*38b0*/  BSSY B1, `(.L_x_62) ;  /* 0x000000b000017945 */ /* 0x000fe20003800000 */
[----:B------:R-:W-:Y:S01]  /*38c0*/  ISETP.GT.AND P1, PT, R3, 0x9, P0 ;  /* 0x000000090300780c */ /* 0x000fe20000724270 */
[----:B------:R-:W-:Y:S01]  /*38d0*/  FMUL R5, R5, R58 ;  /* 0x0000003a05057220 */ /* 0x000fe20000400000 */
[----:B------:R-:W-:Y:S01]  /*38e0*/  IADD3 R8, P0, R10, UR46, RZ ;  /* 0x0000002e0a087c10 */ /* 0x000fe2000ff1e0ff */
[----:B------:R-:W-:Y:S02]  /*38f0*/  IMAD.X R7, R13, 0x1, R61, P3 ;  /* 0x000000010d077824 */ /* 0x000fe400018e063d */
[----:B------:R-:W-:Y:S01]  /*3900*/  FFMA R5, R46, R23, R5 ;  /* 0x000000172e057223 */ /* 0x000fe20000000005 */
[----:B------:R-:W-:-:S04]  /*3910*/  IADD3.X R9, R11, UR41, RZ, P0, !PT ;  /* 0x000000290b097c10 */ /* 0x000fc800087fe4ff */
[----:B------:R-:W-:-:S05]  /*3920*/  F2FP.BF16.F32.PACK_AB R5, RZ, R5 ;  /* 0x00000005ff05723e */ /* 0x000fca00000010ff */
[----:B------:R0:W-:Y:S01]  /*3930*/  @P2 STG.E.U16 desc[UR50][R6.64], R5 ;  /* 0x0000000506002986 */ /* 0x0001e2000c101532 */
[----:B------:R-:W-:Y:S05]  /*3940*/  @!P1 BRA `(.L_x_63) ;  /* 0x0000000000049947 */ /* 0x000fea0003800000 */
[----:B------:R4:W5:Y:S02]  /*3950*/  LDG.E.LTC128B.U16 R48, desc[UR50][R8.64] ;  /* 0x0000003208307981 */ /* 0x000964000c1e1520 */
.L_x_63:
[----:B------:R-:W-:Y:S05]  /*3960*/  BSYNC B1 ;  /* 0x0000000000017941 */ /* 0x000fea0003800000 */
.L_x_62:
[----:B0----5:R-:W-:Y:S01]  /*3970*/  IMAD.U32 R5, R48, 0x10000, RZ ;  /* 0x0001000030057824 */ /* 0x021fe200078e00ff */
[----:B------:R-:W-:Y:S01]  /*3980*/  ISETP.GT.AND P0, PT, R4, 0x100, PT ;  /* 0x000001000400780c */ /* 0x000fe20003f04270 */
[----:B------:R-:W-:Y:S02]  /*3990*/  BSSY B1, `(.L_x_64) ;  /* 0x000000c000017945 */ /* 0x000fe40003800000 */
[----:B------:R-:W-:Y:S01]  /*39a0*/  FMUL R6, R5, R58 ;  /* 0x0000003a05067220 */ /* 0x000fe20000400000 */
        /* <DEDUP_REMOVED lines=10> */
.L_x_65:
[----:B------:R-:W-:Y:S05]  /*3a50*/  BSYNC B1 ;  /* 0x0000000000017941 */ /* 0x000fea0003800000 */
.L_x_64:
        /* <DEDUP_REMOVED lines=10> */
[----:B----4-:R-:W-:-:S04]  /*3b00*/  IADD3 R8, P1, R50, UR44, RZ ;  /* 0x0000002c32087c10 */ /* 0x010fc8000ff3e0ff */
[----:B------:R-:W-:-:S05]  /*3b10*/  IADD3.X R9, R51, UR41, RZ, P1, !PT ;  /* 0x0000002933097c10 */ /* 0x000fca0008ffe4ff */
[----:B------:R4:W5:Y:S04]  /*3b20*/  LDG.E.LTC128B.U16 R48, desc[UR50][R8.64] ;  /* 0x0000003208307981 */ /* 0x000968000c1e1520 */
.L_x_67:
[----:B------:R-:W-:Y:S05]  /*3b30*/  BSYNC B1 ;  /* 0x0000000000017941 */ /* 0x000fea0003800000 */
.L_x_66:
[----:B0----5:R-:W-:Y:S01]  /*3b40*/  IMAD.U32 R5, R48, 0x10000, RZ ;  /* 0x0001000030057824 */ /* 0x021fe200078e00ff */
[----:B------:R-:W-:Y:S01]  /*3b50*/  ISETP.GT.AND P1, PT, R4, 0x108, PT ;  /* 0x000001080400780c */ /* 0x000fe20003f24270 */
[----:B------:R-:W-:Y:S02]  /*3b60*/  BSSY B1, `(.L_x_68) ;  /* 0x000000d000017945 */ /* 0x000fe40003800000 */
[----:B----4-:R-:W-:Y:S01]  /*3b70*/  FMUL R8, R5, R58 ;  /* 0x0000003a05087220 */ /* 0x010fe20000400000 */
[----:B------:R-:W-:-:S03]  /*3b80*/  ISETP.GT.AND P2, PT, R3, RZ, P1 ;  /* 0x000000ff0300720c */ /* 0x000fc60000f44270 */
[----:B------:R-:W-:Y:S01]  /*3b90*/  FFMA R33, R33, R23, R8 ;  /* 0x0000001721217223 */ /* 0x000fe20000000008 */
[----:B------:R-:W-:-:S04]  /*3ba0*/  IADD3 R8, P4, R14, R68, RZ ;  /* 0x000000440e087210 */ /* 0x000fc80007f9e0ff */
[----:B------:R-:W-:Y:S01]  /*3bb0*/  F2FP.BF16.F32.PACK_AB R33, RZ, R33 ;  /* 0x00000021ff21723e */ /* 0x000fe200000010ff */
[----:B------:R-:W-:Y:S01]  /*3bc0*/  IMAD.X R9, R15, 0x1, R61, P4 ;  /* 0x000000010f097824 */ /* 0x000fe200020e063d */
[----:B------:R-:W-:Y:S02]  /*3bd0*/  IADD3 R32, P4, R52, UR42, RZ ;  /* 0x0000002a34207c10 */ /* 0x000fe4000ff9e0ff */
[----:B------:R-:W-:Y:S02]  /*3be0*/  PRMT R5, R33, 0x7610, R5 ;  /* 0x0000761021057816 */ /* 0x000fe40000000005 */
[----:B------:R-:W-:-:S03]  /*3bf0*/  IADD3.X R33, R53, UR41, RZ, P4, !PT ;  /* 0x0000002935217c10 */ /* 0x000fc6000a7fe4ff */
[----:B------:R0:W-:Y:S01]  /*3c00*/  @P3 STG.E.U16 desc[UR50][R8.64], R5 ;  /* 0x0000000508003986 */ /* 0x0001e2000c101532 */
[----:B------:R-:W-:Y:S05]  /*3c10*/  @!P2 BRA `(.L_x_69) ;  /* 0x000000000004a947 */ /* 0x000fea0003800000 */
[----:B------:R4:W5:Y:S02]  /*3c20*/  LDG.E.LTC128B.U16 R48, desc[UR50][R32.64] ;  /* 0x0000003220307981 */ /* 0x000964000c1e1520 */
.L_x_69:
[----:B------:R-:W-:Y:S05]  /*3c30*/  BSYNC B1 ;  /* 0x0000000000017941 */ /* 0x000fea0003800000 */
.L_x_68:
[----:B0----5:R-:W-:Y:S01]  /*3c40*/  IMAD.U32 R5, R48, 0x10000, RZ ;  /* 0x0001000030057824 */ /* 0x021fe200078e00ff */
[----:B------:R-:W-:Y:S01]  /*3c50*/  IADD3 R8, P4, R20, R59, RZ ;  /* 0x0000003b14087210 */ /* 0x000fe20007f9e0ff */
        /* <DEDUP_REMOVED lines=11> */
.L_x_71:
[----:B------:R-:W-:Y:S05]  /*3d10*/  BSYNC B1 ;  /* 0x0000000000017941 */ /* 0x000fea0003800000 */
.L_x_70:
[----:B0----5:R-:W-:Y:S01]  /*3d20*/  IMAD.U32 R5, R48, 0x10000, RZ ;  /* 0x0001000030057824 */ /* 0x021fe200078e00ff */
[----:B------:R-:W-:Y:S01]  /*3d30*/  ISETP.GT.AND P2, PT, R3, 0x8, P0 ;  /* 0x000000080300780c */ /* 0x000fe20000744270 */
[----:B------:R-:W-:Y:S02]  /*3d40*/  BSSY B1, `(.L_x_72) ;  /* 0x000000b000017945 */ /* 0x000fe40003800000 */
[----:B------:R-:W-:-:S04]  /*3d50*/  FMUL R10, R5, R58 ;  /* 0x0000003a050a7220 */ /* 0x000fc80000400000 */
        /* <DEDUP_REMOVED lines=9> */
.L_x_73:
[----:B------:R-:W-:Y:S05]  /*3df0*/  BSYNC B1 ;  /* 0x0000000000017941 */ /* 0x000fea0003800000 */
.L_x_72:
[----:B-----5:R-:W-:Y:S01]  /*3e00*/  IMAD.U32 R5, R48, 0x10000, RZ ;  /* 0x0001000030057824 */ /* 0x020fe200078e00ff */
[----:B0-----:R-:W-:Y:S01]  /*3e10*/  IADD3 R10, P3, R14, R69, RZ ;  /* 0x000000450e0a7210 */ /* 0x001fe20007f7e0ff */
        /* <DEDUP_REMOVED lines=11> */
.L_x_75:
[----:B------:R-:W-:Y:S05]  /*3ed0*/  BSYNC B1 ;  /* 0x0000000000017941 */ /* 0x000fea0003800000 */
.L_x_74:
        /* <DEDUP_REMOVED lines=13> */
.L_x_77:
[----:B------:R-:W-:Y:S05]  /*3fb0*/  BSYNC B1 ;  /* 0x0000000000017941 */ /* 0x000fea0003800000 */
.L_x_76:
        /* <DEDUP_REMOVED lines=13> */
.L_x_79:
[----:B------:R-:W-:Y:S05]  /*4090*/  BSYNC B1 ;  /* 0x0000000000017941 */ /* 0x000fea0003800000 */
.L_x_78:
        /* <DEDUP_REMOVED lines=14> */
.L_x_81:
[----:B------:R-:W-:Y:S05]  /*4180*/  BSYNC B1 ;  /* 0x0000000000017941 */ /* 0x000fea0003800000 */
.L_x_80:
        /* <DEDUP_REMOVED lines=10> */
[----:B0-----:R-:W-:-:S04]  /*4230*/  IADD3 R10, P1, R40, UR44, RZ ;  /* 0x0000002c280a7c10 */ /* 0x001fc8000ff3e0ff */
[----:B------:R-:W-:-:S05]  /*4240*/  IADD3.X R11, R41, UR41, RZ, P1, !PT ;  /* 0x00000029290b7c10 */ /* 0x000fca0008ffe4ff */
[----:B------:R0:W5:Y:S04]  /*4250*/  LDG.E.LTC128B.U16 R48, desc[UR50][R10.64] ;  /* 0x000000320a307981 */ /* 0x000168000c1e1520 */
.L_x_83:
[----:B------:R-:W-:Y:S05]  /*4260*/  BSYNC B1 ;  /* 0x0000000000017941 */ /* 0x000fea0003800000 */
.L_x_82:
[----:B0----5:R-:W-:Y:S01]  /*4270*/  IMAD.U32 R5, R48, 0x10000, RZ ;  /* 0x0001000030057824 */ /* 0x021fe200078e00ff */
[----:B------:R-:W-:Y:S01]  /*4280*/  ISETP.GT.AND P1, PT, R4, 0x188, PT ;  /* 0x000001880400780c */ /* 0x000fe20003f24270 */
[----:B------:R-:W-:Y:S01]  /*4290*/  BSSY B1, `(.L_x_84) ;  /* 0x000000c000017945 */ /* 0x000fe20003800000 */
[----:B------:R-:W-:Y:S01]  /*42a0*/  IADD3 R4, P4, R6, R68, RZ ;  /* 0x0000004406047210 */ /* 0x000fe20007f9e0ff */
[----:B------:R-:W-:Y:S01]  /*42b0*/  FMUL R10, R5, R58 ;  /* 0x0000003a050a7220 */ /* 0x000fe20000400000 */
[----:B------:R-:W-:-:S03]  /*42c0*/  ISETP.GT.AND P2, PT, R3, RZ, P1 ;  /* 0x000000ff0300720c */ /* 0x000fc60000f44270 */
[----:B------:R-:W-:Y:S01]  /*42d0*/  FFMA R10, R25, R23, R10 ;  /* 0x00000017190a7223 */ /* 0x000fe2000000000a */
[----:B------:R-:W-:-:S04]  /*42e0*/  IMAD.X R5, R7, 0x1, R61, P4 ;  /* 0x0000000107057824 */ /* 0x000fc800020e063d */
[----:B------:R-:W-:-:S05]  /*42f0*/  F2FP.BF16.F32.PACK_AB R10, RZ, R10 ;  /* 0x0000000aff0a723e */ /* 0x000fca00000010ff */
[----:B------:R0:W-:Y:S01]  /*4300*/  @P3 STG.E.U16 desc[UR50][R4.64], R10 ;  /* 0x0000000a04003986 */ /* 0x0001e2000c101532 */
[----:B------:R-:W-:Y:S05]  /*4310*/  @!P2 BRA `(.L_x_85) ;  /* 0x00000000000ca947 */ /* 0x000fea0003800000 */
[----:B0-----:R-:W-:-:S04]  /*4320*/  IADD3 R4, P3, R32, UR42, RZ ;  /* 0x0000002a20047c10 */ /* 0x001fc8000ff7e0ff */
[----:B------:R-:W-:-:S05]  /*4330*/  IADD3.X R5, R33, UR41, RZ, P3, !PT ;  /* 0x0000002921057c10 */ /* 0x000fca0009ffe4ff */
[----:B------:R0:W5:Y:S04]  /*4340*/  LDG.E.LTC128B.U16 R48, desc[UR50][R4.64] ;  /* 0x0000003204307981 */ /* 0x000168000c1e1520 */
.L_x_85:
[----:B------:R-:W-:Y:S05]  /*4350*/  BSYNC B1 ;  /* 0x0000000000017941 */ /* 0x000fea0003800000 */
.L_x_84:
[----:B0----5:R-:W-:Y:S01]  /*4360*/  IMAD.U32 R5, R48, 0x10000, RZ ;  /* 0x0001000030057824 */ /* 0x021fe200078e00ff */
[----:B------:R-:W-:Y:S01]  /*4370*/  IADD3 R4, P4, R8, R59, RZ ;  /* 0x0000003b08047210 */ /* 0x000fe20007f9e0ff */
[----:B------:R-:W-:Y:S01]  /*4380*/  BSSY B1, `(.L_x_86) ;  /* 0x000000b000017945 */ /* 0x000fe20003800000 */
[----:B------:R-:W-:Y:S01]  /*4390*/  ISETP.GT.AND P3, PT, R3, 0x1, P1 ;  /* 0x000000010300780c */ /* 0x000fe20000f64270 */
[----:B------:R-:W-:-:S04]  /*43a0*/  FMUL R5, R5, R58 ;  /* 0x0000003a05057220 */ /* 0x000fc80000400000 */
[----:B------:R-:W-:-:S05]  /*43b0*/  FFMA R5, R26, R23, R5 ;  /* 0x000000171a057223 */ /* 0x000fca0000000005 */
[----:B------:R-:W-:Y:S01]  /*43c0*/  F2FP.BF16.F32.PACK_AB R10, RZ, R5 ;  /* 0x00000005ff0a723e */ /* 0x000fe200000010ff */
[----:B------:R-:W-:-:S05]  /*43d0*/  IMAD.X R5, R9, 0x1, R61, P4 ;  /* 0x0000000109057824 */ /* 0x000fca00020e063d */
[----:B------:R0:W-:Y:S01]  /*43e0*/  @P2 STG.E.U16 desc[UR50][R4.64], R10 ;  /* 0x0000000a04002986 */ /* 0x0001e2000c101532 */
[----:B------:R-:W-:Y:S05]  /*43f0*/  @!P3 BRA `(.L_x_87) ;  /* 0x00000000000cb947 */ /* 0x000fea0003800000 */
[----:B0-----:R-:W-:-:S04]  /*4400*/  IADD3 R4, P2, R32, UR44, RZ ;  /* 0x0000002c20047c10 */ /* 0x001fc8000ff5e0ff */
[----:B------:R-:W-:-:S05]  /*4410*/  IADD3.X R5, R33, UR41, RZ, P2, !PT ;  /* 0x0000002921057c10 */ /* 0x000fca00097fe4ff */
[----:B------:R0:W5:Y:S04]  /*4420*/  LDG.E.LTC128B.U16 R48, desc[UR50][R4.64] ;  /* 0x0000003204307981 */ /* 0x000168000c1e1520 */
.L_x_87:
[----:B------:R-:W-:Y:S05]  /*4430*/  BSYNC B1 ;  /* 0x0000000000017941 */ /* 0x000fea0003800000 */
.L_x_86:
        /* <DEDUP_REMOVED lines=13> */
.L_x_89:
[----:B------:R-:W-:Y:S05]  /*4510*/  BSYNC B1 ;  /* 0x0000000000017941 */ /* 0x000fea0003800000 */
.L_x_88:
[----:B0----5:R-:W-:Y:S01]  /*4520*/  IMAD.U32 R5, R48, 0x10000, RZ ;  /* 0x0001000030057824 */ /* 0x021fe200078e00ff */
[----:B------:R-:W-:Y:S01]  /*4530*/  IADD3 R4, P3, R6, R69, RZ ;  /* 0x0000004506047210 */ /* 0x000fe20007f7e0ff */
[----:B------:R-:W-:Y:S01]  /*4540*/  BSSY B1, `(.L_x_90) ;  /* 0x000000c000017945 */ /* 0x000fe20003800000 */
[----:B------:R-:W-:Y:S01]  /*4550*/  ISETP.GT.AND P0, PT, R3, 0x9, P0 ;  /* 0x000000090300780c */ /* 0x000fe20000704270 */
[----:B------:R-:W-:-:S04]  /*4560*/  FMUL R5, R5, R58 ;  /* 0x0000003a05057220 */ /* 0x000fc80000400000 */
[----:B------:R-:W-:-:S05]  /*4570*/  FFMA R5, R28, R23, R5 ;  /* 0x000000171c057223 */ /* 0x000fca0000000005 */
        /* <DEDUP_REMOVED lines=8> */
.L_x_91:
[----:B------:R-:W-:Y:S05]  /*4600*/  BSYNC B1 ;  /* 0x0000000000017941 */ /* 0x000fea0003800000 */
.L_x_90:
        /* <DEDUP_REMOVED lines=13> */
.L_x_93:
[----:B------:R-:W-:Y:S05]  /*46e0*/  BSYNC B1 ;  /* 0x0000000000017941 */ /* 0x000fea0003800000 */
.L_x_92:
[----:B0----5:R-:W-:Y:S01]  /*46f0*/  IMAD.U32 R5, R48, 0x10000, RZ ;  /* 0x0001000030057824 */ /* 0x021fe200078e00ff */
[----:B------:R-:W-:Y:S01]  /*4700*/  ISETP.GT.AND P1, PT, R3, 0x9, P1 ;  /* 0x000000090300780c */ /* 0x000fe20000f24270 */
[----:B------:R-:W-:Y:S01]  /*4710*/  BSSY B1, `(.L_x_94) ;  /* 0x000000c000017945 */ /* 0x000fe20003800000 */
[----:B------:R-:W-:Y:S01]  /*4720*/  IADD3 R4, P0, R8, R69, RZ ;  /* 0x0000004508047210 */ /* 0x000fe20007f1e0ff */
[----:B------:R-:W-:-:S04]  /*4730*/  FMUL R5, R5, R58 ;  /* 0x0000003a05057220 */ /* 0x000fc80000400000 */
[----:B------:R-:W-:-:S05]  /*4740*/  FFMA R5, R30, R23, R5 ;  /* 0x000000171e057223 */ /* 0x000fca0000000005 */
[----:B------:R-:W-:Y:S01]  /*4750*/  F2FP.BF16.F32.PACK_AB R6, RZ, R5 ;  /* 0x00000005ff06723e */ /* 0x000fe200000010ff */
[----:B------:R-:W-:-:S03]  /*4760*/  IMAD.X R5, R9, 0x1, R61, P0 ;  /* 0x0000000109057824 */ /* 0x000fc600000e063d */
[----:B------:R-:W-:Y:S02]  /*4770*/  PRMT R7, R6, 0x7610, R7 ;  /* 0x0000761006077816 */ /* 0x000fe40000000007 */
[----:B------:R-:W-:-:S03]  /*4780*/  IADD3 R6, P0, R32, UR46, RZ ;  /* 0x0000002e20067c10 */ /* 0x000fc6000ff1e0ff */
[----:B------:R0:W-:Y:S02]  /*4790*/  @P3 STG.E.U16 desc[UR50][R4.64], R7 ;  /* 0x0000000704003986 */ /* 0x0001e4000c101532 */
[----:B0-----:R-:W-:Y:S01]  /*47a0*/  IADD3.X R7, R33, UR41, RZ, P0, !PT ;  /* 0x0000002921077c10 */ /* 0x001fe200087fe4ff */
[----:B------:R-:W-:Y:S07]  /*47b0*/  @!P1 BRA `(.L_x_95) ;  /* 0x0000000000049947 */ /* 0x000fee0003800000 */
[----:B------:R0:W5:Y:S02]  /*47c0*/  LDG.E.LTC128B.U16 R48, desc[UR50][R6.64] ;  /* 0x0000003206307981 */ /* 0x000164000c1e1520 */
.L_x_95:
[----:B------:R-:W-:Y:S05]  /*47d0*/  BSYNC B1 ;  /* 0x0000000000017941 */ /* 0x000fea0003800000 */
.L_x_94:
[----:B------:R-:W-:Y:S05]  /*47e0*/  @!P1 BRA `(.L_x_96) ;  /* 0x0000000c000c9947 */ /* 0x000fea0003800000 */
[----:B-----5:R-:W-:-:S04]  /*47f0*/  IMAD.U32 R3, R48, 0x10000, RZ ;  /* 0x0001000030037824 */ /* 0x020fc800078e00ff */
[----:B------:R-:W-:-:S04]  /*4800*/  FMUL R4, R3, R58 ;  /* 0x0000003a03047220 */ /* 0x000fc80000400000 */
[----:B------:R-:W-:Y:S01]  /*4810*/  FFMA R31, R31, R23, R4 ;  /* 0x000000171f1f7223 */ /* 0x000fe20000000004 */
[----:B------:R-:W-:-:S04]  /*4820*/  IADD3 R4, P0, R8, R70, RZ ;  /* 0x0000004608047210 */ /* 0x000fc80007f1e0ff */
[----:B------:R-:W-:Y:S01]  /*4830*/  F2FP.BF16.F32.PACK_AB R31, RZ, R31 ;  /* 0x0000001fff1f723e */ /* 0x000fe200000010ff */
[----:B------:R-:W-:-:S05]  /*4840*/  IMAD.X R5, R9, 0x1, R61, P0 ;  /* 0x0000000109057824 */ /* 0x000fca00000e063d */
[----:B------:R0:W-:Y:S01]  /*4850*/  STG.E.U16 desc[UR50][R4.64], R31 ;  /* 0x0000001f04007986 */ /* 0x0001e2000c101532 */
[----:B------:R-:W-:Y:S05]  /*4860*/  BRA `(.L_x_96) ;  /* 0x0000000800ec7947 */ /* 0x000fea0003800000 */
.L_x_35:
[----:B------:R-:W-:Y:S01]  /*4870*/  ULDC.64 UR4, c[0x0][0x5c0] ;  /* 0x0001700000047ab9 */ /* 0x000fe20000000a00 */
[-C--:B------:R-:W-:Y:S01]  /*4880*/  FMUL R48, R48, R23.reuse ;  /* 0x0000001730307220 */ /* 0x080fe20000400000 */
[----:B------:R-:W-:Y:S01]  /*4890*/  LEA R6, P1, R74, UR4, 0x1 ;  /* 0x000000044a067c11 */ /* 0x000fe2000f8208ff */
[-C--:B------:R-:W-:Y:S01]  /*48a0*/  FMUL R49, R49, R23.reuse ;  /* 0x0000001731317220 */ /* 0x080fe20000400000 */
[----:B------:R-:W-:Y:S01]  /*48b0*/  ISETP.GT.AND P5, PT, R3, 0x1, P0 ;  /* 0x000000010300780c */ /* 0x000fe200007a4270 */
[-C--:B------:R-:W-:Y:S01]  /*48c0*/  FMUL R50, R50, R23.reuse ;  /* 0x0000001732327220 */ /* 0x080fe20000400000 */
[----:B------:R-:W-:Y:S01]  /*48d0*/  LEA.HI.X R7, R74, UR5, R85, 0x1, P1 ;  /* 0x000000054a077c11 */ /* 0x000fe200088f0c55 */
[-C--:B------:R-:W-:Y:S01]  /*48e0*/  FMUL R51, R51, R23.reuse ;  /* 0x0000001733337220 */ /* 0x080fe20000400000 */
[----:B------:R-:W-:Y:S01]  /*48f0*/  ISETP.GT.AND P1, PT, R4, 0x8, PT ;  /* 0x000000080400780c */ /* 0x000fe20003f24270 */
[-C--:B------:R-:W-:Y:S01]  /*4900*/  FMUL R52, R52, R23.reuse ;  /* 0x0000001734347220 */ /* 0x080fe20000400000 */
[----:B------:R-:W-:Y:S01]  /*4910*/  F2FP.BF16.F32.PACK_AB R48, RZ, R48 ;  /* 0x00000030ff30723e */ /* 0x000fe200000010ff */
[-C--:B------:R-:W-:Y:S01]  /*4920*/  FMUL R53, R53, R23.reuse ;  /* 0x0000001735357220 */ /* 0x080fe20000400000 */
[----:B------:R-:W-:Y:S01]  /*4930*/  ISETP.GT.AND P3, PT, R3, RZ, P1 ;  /* 0x000000ff0300720c */ /* 0x000fe20000f64270 */
[----:B------:R-:W-:Y:S01]  /*4940*/  FMUL R54, R54, R23 ;  /* 0x0000001736367220 */ /* 0x000fe20000400000 */
[----:B------:R-:W-:Y:S01]  /*4950*/  F2FP.BF16.F32.PACK_AB R49, RZ, R49 ;  /* 0x00000031ff31723e */ /* 0x000fe200000010ff */
[----:B------:R-:W-:Y:S01]  /*4960*/  @P2 STG.E.U16 desc[UR50][R6.64], R48 ;  /* 0x0000003006002986 */ /* 0x000fe2000c101532 */
[C---:B------:R-:W-:Y:S01]  /*4970*/  LEA R8, P2, R60.reuse, R6, 0x1 ;  /* 0x000000063c087211 */ /* 0x040fe200078408ff */
[----:B------:R-:W-:Y:S01]  /*4980*/  FMUL R55, R55, R23 ;  /* 0x0000001737377220 */ /* 0x000fe20000400000 */
[----:B------:R-:W-:Y:S01]  /*4990*/  F2FP.BF16.F32.PACK_AB R50, RZ, R50 ;  /* 0x00000032ff32723e */ /* 0x000fe200000010ff */
[----:B------:R-:W-:Y:S01]  /*49a0*/  @P5 STG.E.U16 desc[UR50][R6.64+0x2], R49 ;  /* 0x0000023106005986 */ /* 0x000fe2000c101532 */
[----:B------:R-:W-:Y:S01]  /*49b0*/  LEA.HI.X R9, R60, R7, R63, 0x1, P2 ;  /* 0x000000073c097211 */ /* 0x000fe200010f0c3f */
[-C--:B------:R-:W-:Y:S01]  /*49c0*/  FMUL R40, R40, R23.reuse ;  /* 0x0000001728287220 */ /* 0x080fe20000400000 */
[----:B------:R-:W-:Y:S01]  /*49d0*/  ISETP.GT.AND P4, PT, R3, 0x1, P1 ;  /* 0x000000010300780c */ /* 0x000fe20000f84270 */
[-C--:B------:R-:W-:Y:S01]  /*49e0*/  FMUL R41, R41, R23.reuse ;  /* 0x0000001729297220 */ /* 0x080fe20000400000 */
[C---:B------:R-:W-:Y:S01]  /*49f0*/  ISETP.GT.AND P2, PT, R3.reuse, 0x8, P0 ;  /* 0x000000080300780c */ /* 0x040fe20000744270 */
[----:B------:R-:W-:Y:S01]  /*4a00*/  @P3 STG.E.U16 desc[UR50][R8.64], R50 ;  /* 0x0000003208003986 */ /* 0x000fe2000c101532 */
[C---:B------:R-:W-:Y:S01]  /*4a10*/  ISETP.GT.AND P0, PT, R3.reuse, 0x9, P0 ;  /* 0x000000090300780c */ /* 0x040fe20000704270 */
[-C--:B------:R-:W-:Y:S01]  /*4a20*/  FMUL R42, R42, R23.reuse ;  /* 0x000000172a2a7220 */ /* 0x080fe20000400000 */
[----:B------:R-:W-:Y:S01]  /*4a30*/  ISETP.GT.AND P3, PT, R3, 0x8, P1 ;  /* 0x000000080300780c */ /* 0x000fe20000f64270 */
[-C--:B------:R-:W-:Y:S01]  /*4a40*/  FMUL R43, R43, R23.reuse ;  /* 0x000000172b2b7220 */ /* 0x080fe20000400000 */
[----:B------:R-:W-:Y:S01]  /*4a50*/  ISETP.GT.AND P1, PT, R3, 0x9, P1 ;  /* 0x000000090300780c */ /* 0x000fe20000f24270 */
[----:B------:R-:W-:Y:S01]  /*4a60*/  FMUL R44, R44, R23 ;  /* 0x000000172c2c7220 */ /* 0x000fe20000400000 */
[----:B------:R-:W-:Y:S01]  /*4a70*/  F2FP.BF16.F32.PACK_AB R51, RZ, R51 ;  /* 0x00000033ff33723e */ /* 0x000fe200000010ff */
[-C--:B------:R-:W-:Y:S01]  /*4a80*/  FMUL R45, R45, R23.reuse ;  /* 0x000000172d2d7220 */ /* 0x080fe20000400000 */
[----:B------:R-:W-:Y:S01]  /*4a90*/  F2FP.BF16.F32.PACK_AB R52, RZ, R52 ;  /* 0x00000034ff34723e */ /* 0x000fe200000010ff */
[----:B------:R-:W-:Y:S01]  /*4aa0*/  FMUL R46, R46, R23 ;  /* 0x000000172e2e7220 */ /* 0x000fe20000400000 */
[----:B------:R-:W-:Y:S01]  /*4ab0*/  F2FP.BF16.F32.PACK_AB R53, RZ, R53 ;  /* 0x00000035ff35723e */ /* 0x000fe200000010ff */
[----:B------:R-:W-:Y:S01]  /*4ac0*/  @P4 STG.E.U16 desc[UR50][R8.64+0x2], R51 ;  /* 0x0000023308004986 */ /* 0x000fe2000c101532 */
[----:B------:R-:W-:Y:S01]  /*4ad0*/  F2FP.BF16.F32.PACK_AB R54, RZ, R54 ;  /* 0x00000036ff36723e */ /* 0x000fe200000010ff */
[----:B------:R-:W-:Y:S01]  /*4ae0*/  FMUL R47, R47, R23 ;  /* 0x000000172f2f7220 */ /* 0x000fe20000400000 */
[----:B------:R-:W-:Y:S01]  /*4af0*/  F2FP.BF16.F32.PACK_AB R55, RZ, R55 ;  /* 0x00000037ff37723e */ /* 0x000fe200000010ff */
[----:B------:R-:W-:Y:S01]  /*4b00*/  @P2 STG.E.U16 desc[UR50][R6.64+0x10], R52 ;  /* 0x0000103406002986 */ /* 0x000fe2000c101532 */
[----:B------:R-:W-:Y:S01]  /*4b10*/  IADD3 R10, P5, R6, R59, RZ ;  /* 0x0000003b060a7210 */ /* 0x000fe20007fbe0ff */
[----:B------:R-:W-:Y:S01]  /*4b20*/  FMUL R32, R32, R23 ;  /* 0x0000001720207220 */ /* 0x000fe20000400000 */
[----:B------:R-:W-:Y:S01]  /*4b30*/  IADD3 R12, P4, R6, R68, RZ ;  /* 0x00000044060c7210 */ /* 0x000fe20007f9e0ff */
[----:B------:R-:W-:Y:S01]  /*4b40*/  @P0 STG.E.U16 desc[UR50][R6.64+0x12], R53 ;  /* 0x0000123506000986 */ /* 0x000fe2000c101532 */
[----:B------:R-:W-:Y:S01]  /*4b50*/  ISETP.GT.AND P0, PT, R4, 0x88, PT ;  /* 0x000000880400780c */ /* 0x000fe20003f04270 */
[--C-:B------:R-:W-:Y:S01]  /*4b60*/  IMAD.X R11, R7, 0x1, R61.reuse, P5 ;  /* 0x00000001070b7824 */ /* 0x100fe200028e063d */
[----:B------:R-:W-:Y:S01]  /*4b70*/  F2FP.BF16.F32.PACK_AB R40, RZ, R40 ;  /* 0x00000028ff28723e */ /* 0x000fe200000010ff */
[----:B------:R-:W-:Y:S01]  /*4b80*/  @P3 STG.E.U16 desc[UR50][R8.64+0x10], R54 ;  /* 0x0000103608003986 */ /* 0x000fe2000c101532 */
[----:B------:R-:W-:Y:S01]  /*4b90*/  ISETP.GT.AND P5, PT, R3, RZ, P0 ;  /* 0x000000ff0300720c */ /* 0x000fe200007a4270 */
[--C-:B------:R-:W-:Y:S01]  /*4ba0*/  IMAD.X R13, R7, 0x1, R61.reuse, P4 ;  /* 0x00000001070d7824 */ /* 0x100fe200020e063d */
[----:B------:R-:W-:Y:S01]  /*4bb0*/  IADD3 R14, P4, R8, R59, RZ ;  /* 0x0000003b080e7210 */ /* 0x000fe20007f9e0ff */
[----:B------:R-:W-:Y:S01]  /*4bc0*/  @P1 STG.E.U16 desc[UR50][R8.64+0x12], R55 ;  /* 0x0000123708001986 */ /* 0x000fe2000c101532 */
[----:B------:R-:W-:Y:S01]  /*4bd0*/  ISETP.GT.AND P1, PT, R4, 0x80, PT ;  /* 0x000000800400780c */ /* 0x000fe20003f24270 */
[----:B------:R-:W-:Y:S01]  /*4be0*/  FMUL R33, R33, R23 ;  /* 0x0000001721217220 */ /* 0x000fe20000400000 */
[----:B------:R-:W-:Y:S01]  /*4bf0*/  F2FP.BF16.F32.PACK_AB R41, RZ, R41 ;  /* 0x00000029ff29723e */ /* 0x000fe200000010ff */
[--C-:B------:R-:W-:Y:S01]  /*4c00*/  IMAD.X R15, R9, 0x1, R61.reuse, P4 ;  /* 0x00000001090f7824 */ /* 0x100fe200020e063d */
[C---:B------:R-:W-:Y:S01]  /*4c10*/  ISETP.GT.AND P2, PT, R3.reuse, RZ, P1 ;  /* 0x000000ff0300720c */ /* 0x040fe20000f44270 */
[-C--:B------:R-:W-:Y:S01]  /*4c20*/  FMUL R34, R34, R23.reuse ;  /* 0x0000001722227220 */ /* 0x080fe20000400000 */
[----:B------:R-:W-:Y:S01]  /*4c30*/  ISETP.GT.AND P3, PT, R3, 0x1, P1 ;  /* 0x000000010300780c */ /* 0x000fe20000f64270 */
[-C--:B------:R-:W-:Y:S01]  /*4c40*/  FMUL R35, R35, R23.reuse ;  /* 0x0000001723237220 */ /* 0x080fe20000400000 */
[----:B------:R-:W-:Y:S01]  /*4c50*/  F2FP.BF16.F32.PACK_AB R42, RZ, R42 ;  /* 0x0000002aff2a723e */ /* 0x000fe200000010ff */
[-C--:B------:R-:W-:Y:S01]  /*4c60*/  FMUL R36, R36, R23.reuse ;  /* 0x0000001724247220 */ /* 0x080fe20000400000 */
[----:B------:R-:W-:Y:S01]  /*4c70*/  IADD3 R20, P4, R8, R68, RZ ;  /* 0x0000004408147210 */ /* 0x000fe20007f9e0ff */
[----:B------:R-:W-:Y:S01]  /*4c80*/  FMUL R37, R37, R23 ;  /* 0x0000001725257220 */ /* 0x000fe20000400000 */
[----:B------:R-:W-:Y:S01]  /*4c90*/  F2FP.BF16.F32.PACK_AB R43, RZ, R43 ;  /* 0x0000002bff2b723e */ /* 0x000fe200000010ff */
[----:B------:R-:W-:Y:S01]  /*4ca0*/  FMUL R38, R38, R23 ;  /* 0x0000001726267220 */ /* 0x000fe20000400000 */
[----:B------:R-:W-:Y:S01]  /*4cb0*/  F2FP.BF16.F32.PACK_AB R44, RZ, R44 ;  /* 0x0000002cff2c723e */ /* 0x000fe200000010ff */
[--C-:B------:R-:W-:Y:S01]  /*4cc0*/  IMAD.X R21, R9, 0x1, R61.reuse, P4 ;  /* 0x0000000109157824 */ /* 0x100fe200020e063d */
[----:B------:R-:W-:Y:S01]  /*4cd0*/  F2FP.BF16.F32.PACK_AB R45, RZ, R45 ;  /* 0x0000002dff2d723e */ /* 0x000fe200000010ff */
[----:B------:R0:W-:Y:S01]  /*4ce0*/  @P2 STG.E.U16 desc[UR50][R10.64], R40 ;  /* 0x000000280a002986 */ /* 0x0001e2000c101532 */
[----:B------:R-:W-:Y:S01]  /*4cf0*/  ISETP.GT.AND P2, PT, R3, 0x8, P1 ;  /* 0x000000080300780c */ /* 0x000fe20000f44270 */
[-C--:B------:R-:W-:Y:S01]  /*4d00*/  FMUL R39, R39, R23.reuse ;  /* 0x0000001727277220 */ /* 0x080fe20000400000 */
[C---:B------:R-:W-:Y:S01]  /*4d10*/  ISETP.GT.AND P1, PT, R3.reuse, 0x9, P1 ;  /* 0x000000090300780c */ /* 0x040fe20000f24270 */
[----:B------:R1:W-:Y:S01]  /*4d20*/  @P3 STG.E.U16 desc[UR50][R12.64], R41 ;  /* 0x000000290c003986 */ /* 0x0003e2000c101532 */
[----:B------:R-:W-:Y:S01]  /*4d30*/  ISETP.GT.AND P3, PT, R3, 0x1, P0 ;  /* 0x000000010300780c */ /* 0x000fe20000764270 */
[----:B------:R-:W-:Y:S01]  /*4d40*/  FMUL R24, R24, R23 ;  /* 0x0000001718187220 */ /* 0x000fe20000400000 */
[----:B------:R-:W-:Y:S01]  /*4d50*/  F2FP.BF16.F32.PACK_AB R46, RZ, R46 ;  /* 0x0000002eff2e723e */ /* 0x000fe200000010ff */
[----:B------:R-:W-:Y:S01]  /*4d60*/  @P5 STG.E.U16 desc[UR50][R14.64], R42 ;  /* 0x0000002a0e005986 */ /* 0x000fe2000c101532 */
[----:B------:R-:W-:Y:S01]  /*4d70*/  F2FP.BF16.F32.PACK_AB R47, RZ, R47 ;  /* 0x0000002fff2f723e */ /* 0x000fe200000010ff */
[-C--:B------:R-:W-:Y:S01]  /*4d80*/  FMUL R25, R25, R23.reuse ;  /* 0x0000001719197220 */ /* 0x080fe20000400000 */
[----:B------:R-:W-:Y:S01]  /*4d90*/  F2FP.BF16.F32.PACK_AB R32, RZ, R32 ;  /* 0x00000020ff20723e */ /* 0x000fe200000010ff */
[----:B------:R-:W-:Y:S01]  /*4da0*/  FMUL R26, R26, R23 ;  /* 0x000000171a1a7220 */ /* 0x000fe20000400000 */
[C---:B0-----:R-:W-:Y:S01]  /*4db0*/  IADD3 R40, P5, R6.reuse, R69, RZ ;  /* 0x0000004506287210 */ /* 0x041fe20007fbe0ff */
[-C--:B------:R-:W-:Y:S01]  /*4dc0*/  FMUL R27, R27, R23.reuse ;  /* 0x000000171b1b7220 */ /* 0x080fe20000400000 */
[-C--:B------:R-:W-:Y:S01]  /*4dd0*/  IADD3 R6, P4, R6, R70.reuse, RZ ;  /* 0x0000004606067210 */ /* 0x080fe20007f9e0ff */
[----:B------:R-:W-:Y:S01]  /*4de0*/  FMUL R28, R28, R23 ;  /* 0x000000171c1c7220 */ /* 0x000fe20000400000 */
[----:B------:R-:W-:Y:S01]  /*4df0*/  F2FP.BF16.F32.PACK_AB R33, RZ, R33 ;  /* 0x00000021ff21723e */ /* 0x000fe200000010ff */
[C-C-:B-1----:R-:W-:Y:S01]  /*4e00*/  IMAD.X R41, R7.reuse, 0x1, R61.reuse, P5 ;  /* 0x0000000107297824 */ /* 0x142fe200028e063d */
[----:B------:R0:W-:Y:S01]  /*4e10*/  @P3 STG.E.U16 desc[UR50][R20.64], R43 ;  /* 0x0000002b14003986 */ /* 0x0001e2000c101532 */
[--C-:B------:R-:W-:Y:S01]  /*4e20*/  IMAD.X R7, R7, 0x1, R61.reuse, P4 ;  /* 0x0000000107077824 */ /* 0x100fe200020e063d */
[----:B------:R-:W-:Y:S01]  /*4e30*/  ISETP.GT.AND P3, PT, R4, 0x100, PT ;  /* 0x000001000400780c */ /* 0x000fe20003f64270 */
[----:B------:R-:W-:Y:S01]  /*4e40*/  FMUL R29, R29, R23 ;  /* 0x000000171d1d7220 */ /* 0x000fe20000400000 */
[----:B------:R-:W-:Y:S01]  /*4e50*/  @P2 STG.E.U16 desc[UR50][R40.64], R44 ;  /* 0x0000002c28002986 */ /* 0x000fe2000c101532 */
[----:B------:R-:W-:Y:S01]  /*4e60*/  IADD3 R12, P2, R8, R69, RZ ;  /* 0x00000045080c7210 */ /* 0x000fe20007f5e0ff */
[-C--:B------:R-:W-:Y:S01]  /*4e70*/  FMUL R30, R30, R23.reuse ;  /* 0x000000171e1e7220 */ /* 0x080fe20000400000 */
[C---:B------:R-:W-:Y:S01]  /*4e80*/  ISETP.GT.AND P4, PT, R3.reuse, RZ, P3 ;  /* 0x000000ff0300720c */ /* 0x040fe20001f84270 */
[----:B------:R1:W-:Y:S01]  /*4e90*/  @P1 STG.E.U16 desc[UR50][R6.64], R45 ;  /* 0x0000002d06001986 */ /* 0x0003e2000c101532 */
[----:B------:R-:W-:Y:S01]  /*4ea0*/  ISETP.GT.AND P1, PT, R3, 0x8, P0 ;  /* 0x000000080300780c */ /* 0x000fe20000724270 */
[----:B------:R-:W-:Y:S01]  /*4eb0*/  IMAD.X R13, R9, 0x1, R61, P2 ;  /* 0x00000001090d7824 */ /* 0x000fe200010e063d */
[----:B------:R-:W-:Y:S01]  /*4ec0*/  ISETP.GT.AND P0, PT, R3, 0x9, P0 ;  /* 0x000000090300780c */ /* 0x000fe20000704270 */
[----:B------:R-:W-:Y:S01]  /*4ed0*/  FMUL R31, R31, R23 ;  /* 0x000000171f1f7220 */ /* 0x000fe20000400000 */
[----:B------:R-:W-:-:S02]  /*4ee0*/  IADD3 R8, P5, R8, R70, RZ ;  /* 0x0000004608087210 */ /* 0x000fc40007fbe0ff */
[----:B------:R-:W-:Y:S02]  /*4ef0*/  ISETP.GT.AND P2, PT, R4, 0x108, PT ;  /* 0x000001080400780c */ /* 0x000fe40003f44270 */
[----:B------:R-:W-:Y:S01]  /*4f00*/  F2FP.BF16.F32.PACK_AB R34, RZ, R34 ;  /* 0x00000022ff22723e */ /* 0x000fe200000010ff */
[--C-:B------:R-:W-:Y:S01]  /*4f10*/  IMAD.X R9, R9, 0x1, R61.reuse, P5 ;  /* 0x0000000109097824 */ /* 0x100fe200028e063d */
[----:B0-----:R-:W-:Y:S02]  /*4f20*/  IADD3 R20, P5, R14, R68, RZ ;  /* 0x000000440e147210 */ /* 0x001fe40007fbe0ff */
[----:B------:R-:W-:Y:S01]  /*4f30*/  F2FP.BF16.F32.PACK_AB R35, RZ, R35 ;  /* 0x00000023ff23723e */ /* 0x000fe200000010ff */
[----:B------:R0:W-:Y:S01]  /*4f40*/  @P1 STG.E.U16 desc[UR50][R12.64], R46 ;  /* 0x0000002e0c001986 */ /* 0x0001e2000c101532 */
[----:B-1----:R-:W-:Y:S01]  /*4f50*/  IADD3 R6, P1, R10, R59, RZ ;  /* 0x0000003b0a067210 */ /* 0x002fe20007f3e0ff */
[--C-:B------:R-:W-:Y:S01]  /*4f60*/  IMAD.X R21, R15, 0x1, R61.reuse, P5 ;  /* 0x000000010f157824 */ /* 0x100fe200028e063d */
[----:B------:R-:W-:Y:S01]  /*4f70*/  F2FP.BF16.F32.PACK_AB R36, RZ, R36 ;  /* 0x00000024ff24723e */ /* 0x000fe200000010ff */
[----:B------:R1:W-:Y:S01]  /*4f80*/  @P0 STG.E.U16 desc[UR50][R8.64], R47 ;  /* 0x0000002f08000986 */ /* 0x0003e2000c101532 */
[----:B------:R-:W-:Y:S01]  /*4f90*/  ISETP.GT.AND P0, PT, R3, RZ, P2 ;  /* 0x000000ff0300720c */ /* 0x000fe20001704270 */
[----:B------:R-:W-:Y:S01]  /*4fa0*/  IMAD.X R7, R11, 0x1, R61, P1 ;  /* 0x000000010b077824 */ /* 0x000fe200008e063d */
[----:B------:R-:W-:-:S02]  /*4fb0*/  ISETP.GT.AND P1, PT, R3, 0x1, P3 ;  /* 0x000000010300780c */ /* 0x000fc40001f24270 */
[----:B------:R-:W-:Y:S02]  /*4fc0*/  F2FP.BF16.F32.PACK_AB R37, RZ, R37 ;  /* 0x00000025ff25723e */ /* 0x000fe400000010ff */
[----:B------:R-:W-:Y:S01]  /*4fd0*/  @P4 STG.E.U16 desc[UR50][R6.64], R32 ;  /* 0x0000002006004986 */ /* 0x000fe2000c101532 */
[----:B0-----:R-:W-:Y:S02]  /*4fe0*/  IADD3 R12, P4, R10, R68, RZ ;  /* 0x000000440a0c7210 */ /* 0x001fe40007f9e0ff */
[----:B------:R-:W-:Y:S02]  /*4ff0*/  F2FP.BF16.F32.PACK_AB R38, RZ, R38 ;  /* 0x00000026ff26723e */ /* 0x000fe400000010ff */
[----:B------:R-:W-:Y:S01]  /*5000*/  F2FP.BF16.F32.PACK_AB R39, RZ, R39 ;  /* 0x00000027ff27723e */ /* 0x000fe200000010ff */
[----:B------:R-:W-:Y:S01]  /*5010*/  IMAD.X R13, R11, 0x1, R61, P4 ;  /* 0x000000010b0d7824 */ /* 0x000fe200020e063d */
[----:B-1----:R-:W-:Y:S02]  /*5020*/  IADD3 R8, P4, R14, R59, RZ ;  /* 0x0000003b0e087210 */ /* 0x002fe40007f9e0ff */
[----:B------:R-:W-:-:S02]  /*5030*/  F2FP.BF16.F32.PACK_AB R24, RZ, R24 ;  /* 0x00000018ff18723e */ /* 0x000fc400000010ff */
[----:B------:R0:W-:Y:S01]  /*5040*/  @P1 STG.E.U16 desc[UR50][R12.64], R33 ;  /* 0x000000210c001986 */ /* 0x0001e2000c101532 */
[----:B------:R-:W-:Y:S01]  /*5050*/  IMAD.X R9, R15, 0x1, R61, P4 ;  /* 0x000000010f097824 */ /* 0x000fe200020e063d */
[----:B------:R-:W-:Y:S02]  /*5060*/  ISETP.GT.AND P4, PT, R3, 0x1, P2 ;  /* 0x000000010300780c */ /* 0x000fe40001784270 */
[C---:B------:R-:W-:Y:S02]  /*5070*/  ISETP.GT.AND P1, PT, R4.reuse, 0x180, PT ;  /* 0x000001800400780c */ /* 0x040fe40003f24270 */
[----:B------:R-:W-:Y:S01]  /*5080*/  @P0 STG.E.U16 desc[UR50][R8.64], R34 ;  /* 0x0000002208000986 */ /* 0x000fe2000c101532 */
[----:B------:R-:W-:Y:S02]  /*5090*/  ISETP.GT.AND P0, PT, R4, 0x188, PT ;  /* 0x000001880400780c */ /* 0x000fe40003f04270 */
[----:B------:R-:W-:Y:S02]  /*50a0*/  IADD3 R4, P5, R10, R69, RZ ;  /* 0x000000450a047210 */ /* 0x000fe40007fbe0ff */
[----:B------:R-:W-:-:S02]  /*50b0*/  F2FP.BF16.F32.PACK_AB R25, RZ, R25 ;  /* 0x00000019ff19723e */ /* 0x000fc400000010ff */
[----:B------:R-:W-:Y:S01]  /*50c0*/  F2FP.BF16.F32.PACK_AB R26, RZ, R26 ;  /* 0x0000001aff1a723e */ /* 0x000fe200000010ff */
[----:B------:R-:W-:Y:S01]  /*50d0*/  IMAD.X R5, R11, 0x1, R61, P5 ;  /* 0x000000010b057824 */ /* 0x000fe200028e063d */
[----:B------:R-:W-:Y:S01]  /*50e0*/  @P4 STG.E.U16 desc[UR50][R20.64], R35 ;  /* 0x0000002314004986 */ /* 0x000fe2000c101532 */
[C---:B------:R-:W-:Y:S02]  /*50f0*/  ISETP.GT.AND P4, PT, R3.reuse, 0x8, P3 ;  /* 0x000000080300780c */ /* 0x040fe40001f84270 */
[C---:B------:R-:W-:Y:S02]  /*5100*/  ISETP.GT.AND P3, PT, R3.reuse, 0x9, P3 ;  /* 0x000000090300780c */ /* 0x040fe40001f64270 */
[C---:B------:R-:W-:Y:S02]  /*5110*/  ISETP.GT.AND P5, PT, R3.reuse, 0x8, P2 ;  /* 0x000000080300780c */ /* 0x040fe400017a4270 */
[----:B------:R-:W-:Y:S02]  /*5120*/  ISETP.GT.AND P2, PT, R3, 0x9, P2 ;  /* 0x000000090300780c */ /* 0x000fe40001744270 */
[----:B------:R-:W-:-:S02]  /*5130*/  F2FP.BF16.F32.PACK_AB R27, RZ, R27 ;  /* 0x0000001bff1b723e */ /* 0x000fc400000010ff */
[----:B------:R-:W-:Y:S02]  /*5140*/  F2FP.BF16.F32.PACK_AB R28, RZ, R28 ;  /* 0x0000001cff1c723e */ /* 0x000fe400000010ff */
[----:B------:R-:W-:Y:S01]  /*5150*/  F2FP.BF16.F32.PACK_AB R29, RZ, R29 ;  /* 0x0000001dff1d723e */ /* 0x000fe200000010ff */
[----:B------:R1:W-:Y:S01]  /*5160*/  @P4 STG.E.U16 desc[UR50][R4.64], R36 ;  /* 0x0000002404004986 */ /* 0x0003e2000c101532 */
[----:B------:R-:W-:Y:S02]  /*5170*/  IADD3 R10, P4, R10, R70, RZ ;  /* 0x000000460a0a7210 */ /* 0x000fe40007f9e0ff */
[----:B------:R-:W-:Y:S02]  /*5180*/  F2FP.BF16.F32.PACK_AB R30, RZ, R30 ;  /* 0x0000001eff1e723e */ /* 0x000fe400000010ff */
[----:B------:R-:W-:Y:S01]  /*5190*/  F2FP.BF16.F32.PACK_AB R31, RZ, R31 ;  /* 0x0000001fff1f723e */ /* 0x000fe200000010ff */
[----:B------:R-:W-:Y:S01]  /*51a0*/  IMAD.X R11, R11, 0x1, R61, P4 ;  /* 0x000000010b0b7824 */ /* 0x000fe200020e063d */
[----:B0-----:R-:W-:-:S04]  /*51b0*/  IADD3 R12, P4, R14, R69, RZ ;  /* 0x000000450e0c7210 */ /* 0x001fc80007f9e0ff */
[----:B------:R-:W-:Y:S01]  /*51c0*/  @P3 STG.E.U16 desc[UR50][R10.64], R37 ;  /* 0x000000250a003986 */ /* 0x000fe2000c101532 */
[--C-:B------:R-:W-:Y:S01]  /*51d0*/  IMAD.X R13, R15, 0x1, R61.reuse, P4 ;  /* 0x000000010f0d7824 */ /* 0x100fe200020e063d */
[----:B-1----:R-:W-:Y:S02]  /*51e0*/  IADD3 R4, P4, R14, R70, RZ ;  /* 0x000000460e047210 */ /* 0x002fe40007f9e0ff */
[----:B------:R-:W-:Y:S02]  /*51f0*/  ISETP.GT.AND P3, PT, R3, 0x1, P1 ;  /* 0x000000010300780c */ /* 0x000fe40000f64270 */
[----:B------:R-:W-:Y:S01]  /*5200*/  @P5 STG.E.U16 desc[UR50][R12.64], R38 ;  /* 0x000000260c005986 */ /* 0x000fe2000c101532 */
[----:B------:R-:W-:Y:S01]  /*5210*/  IMAD.X R5, R15, 0x1, R61, P4 ;  /* 0x000000010f057824 */ /* 0x000fe200020e063d */
[C---:B------:R-:W-:Y:S02]  /*5220*/  IADD3 R14, P5, R6.reuse, R59, RZ ;  /* 0x0000003b060e7210 */ /* 0x040fe40007fbe0ff */
[----:B------:R-:W-:-:S02]  /*5230*/  IADD3 R20, P4, R6, R68, RZ ;  /* 0x0000004406147210 */ /* 0x000fc40007f9e0ff */
[----:B------:R0:W-:Y:S01]  /*5240*/  @P2 STG.E.U16 desc[UR50][R4.64], R39 ;  /* 0x0000002704002986 */ /* 0x0001e2000c101532 */
[----:B------:R-:W-:Y:S01]  /*5250*/  ISETP.GT.AND P2, PT, R3, RZ, P1 ;  /* 0x000000ff0300720c */ /* 0x000fe20000f44270 */
[--C-:B------:R-:W-:Y:S01]  /*5260*/  IMAD.X R15, R7, 0x1, R61.reuse, P5 ;  /* 0x00000001070f7824 */ /* 0x100fe200028e063d */
[----:B------:R-:W-:Y:S01]  /*5270*/  ISETP.GT.AND P5, PT, R3, RZ, P0 ;  /* 0x000000ff0300720c */ /* 0x000fe200007a4270 */
[----:B------:R-:W-:Y:S01]  /*5280*/  IMAD.X R21, R7, 0x1, R61, P4 ;  /* 0x0000000107157824 */ /* 0x000fe200020e063d */
[----:B0-----:R-:W-:-:S09]  /*5290*/  IADD3 R4, P4, R8, R59, RZ ;  /* 0x0000003b08047210 */ /* 0x001fd20007f9e0ff */
[----:B------:R-:W-:Y:S01]  /*52a0*/  @P2 STG.E.U16 desc[UR50][R14.64], R24 ;  /* 0x000000180e002986 */ /* 0x000fe2000c101532 */
[----:B------:R-:W-:Y:S01]  /*52b0*/  ISETP.GT.AND P2, PT, R3, 0x1, P0 ;  /* 0x000000010300780c */ /* 0x000fe20000744270 */
[--C-:B------:R-:W-:Y:S02]  /*52c0*/  IMAD.X R5, R9, 0x1, R61.reuse, P4 ;  /* 0x0000000109057824 */ /* 0x100fe400020e063d */
[----:B------:R-:W-:Y:S01]  /*52d0*/  @P3 STG.E.U16 desc[UR50][R20.64], R25 ;  /* 0x0000001914003986 */ /* 0x000fe2000c101532 */
[C---:B------:R-:W-:Y:S02]  /*52e0*/  ISETP.GT.AND P3, PT, R3.reuse, 0x8, P1 ;  /* 0x000000080300780c */ /* 0x040fe40000f64270 */
[----:B------:R-:W-:Y:S01]  /*52f0*/  IADD3 R10, P4, R8, R68, RZ ;  /* 0x00000044080a7210 */ /* 0x000fe20007f9e0ff */
[----:B------:R0:W-:Y:S01]  /*5300*/  @P5 STG.E.U16 desc[UR50][R4.64], R26 ;  /* 0x0000001a04005986 */ /* 0x0001e2000c101532 */
[----:B------:R-:W-:Y:S02]  /*5310*/  IADD3 R12, P5, R6, R69, RZ ;  /* 0x00000045060c7210 */ /* 0x000fe40007fbe0ff */
[----:B------:R-:W-:Y:S01]  /*5320*/  ISETP.GT.AND P1, PT, R3, 0x9, P1 ;  /* 0x000000090300780c */ /* 0x000fe20000f24270 */
[--C-:B------:R-:W-:Y:S01]  /*5330*/  IMAD.X R11, R9, 0x1, R61.reuse, P4 ;  /* 0x00000001090b7824 */ /* 0x100fe200020e063d */
[----:B------:R-:W-:Y:S01]  /*5340*/  ISETP.GT.AND P4, PT, R3, 0x8, P0 ;  /* 0x000000080300780c */ /* 0x000fe20000784270 */
[----:B------:R-:W-:Y:S01]  /*5350*/  IMAD.X R13, R7, 0x1, R61, P5 ;  /* 0x00000001070d7824 */ /* 0x000fe200028e063d */
[----:B------:R-:W-:-:S02]  /*5360*/  ISETP.GT.AND P0, PT, R3, 0x9, P0 ;  /* 0x000000090300780c */ /* 0x000fc40000704270 */
[----:B------:R1:W-:Y:S01]  /*5370*/  @P2 STG.E.U16 desc[UR50][R10.64], R27 ;  /* 0x0000001b0a002986 */ /* 0x0003e2000c101532 */
[----:B0-----:R-:W-:-:S03]  /*5380*/  IADD3 R4, P2, R6, R70, RZ ;  /* 0x0000004606047210 */ /* 0x001fc60007f5e0ff */
[----:B------:R1:W-:Y:S01]  /*5390*/  @P3 STG.E.U16 desc[UR50][R12.64], R28 ;  /* 0x0000001c0c003986 */ /* 0x0003e2000c101532 */
[C---:B------:R-:W-:Y:S02]  /*53a0*/  IADD3 R6, P3, R8.reuse, R69, RZ ;  /* 0x0000004508067210 */ /* 0x040fe40007f7e0ff */
[----:B------:R-:W-:Y:S01]  /*53b0*/  IADD3 R8, P5, R8, R70, RZ ;  /* 0x0000004608087210 */ /* 0x000fe20007fbe0ff */
[--C-:B------:R-:W-:Y:S02]  /*53c0*/  IMAD.X R5, R7, 0x1, R61.reuse, P2 ;  /* 0x0000000107057824 */ /* 0x100fe400010e063d */
[C-C-:B------:R-:W-:Y:S02]  /*53d0*/  IMAD.X R7, R9.reuse, 0x1, R61.reuse, P3 ;  /* 0x0000000109077824 */ /* 0x140fe400018e063d */
[----:B------:R-:W-:Y:S01]  /*53e0*/  IMAD.X R9, R9, 0x1, R61, P5 ;  /* 0x0000000109097824 */ /* 0x000fe200028e063d */
[----:B------:R1:W-:Y:S04]  /*53f0*/  @P1 STG.E.U16 desc[UR50][R4.64], R29 ;  /* 0x0000001d04001986 */ /* 0x0003e8000c101532 */
[----:B------:R1:W-:Y:S04]  /*5400*/  @P4 STG.E.U16 desc[UR50][R6.64], R30 ;  /* 0x0000001e06004986 */ /* 0x0003e8000c101532 */
[----:B------:R1:W-:Y:S02]  /*5410*/  @P0 STG.E.U16 desc[UR50][R8.64], R31 ;  /* 0x0000001f08000986 */ /* 0x0003e4000c101532 */
.L_x_96:
[----:B------:R-:W-:Y:S05]  /*5420*/  BSYNC B0 ;  /* 0x0000000000007941 */ /* 0x000fea0003800000 */
.L_x_34:
[----:B------:R-:W-:Y:S01]  /*5430*/  IADD3 R16, P0, R16, UR36, RZ ;  /* 0x0000002410107c10 */ /* 0x000fe2000ff1e0ff */
[----:B------:R-:W-:Y:S01]  /*5440*/  ULDC.64 UR4, c[0x0][0x650] ;  /* 0x0001940000047ab9 */ /* 0x000fe20000000a00 */
[----:B------:R-:W-:Y:S01]  /*5450*/  PRMT R3, RZ, 0x7610, R3 ;  /* 0x00007610ff037816 */ /* 0x000fe20000000003 */
[----:B-1-3--:R-:W-:Y:S01]  /*5460*/  IMAD.MOV.U32 R74, RZ, RZ, -0x1 ;  /* 0xffffffffff4a7424 */ /* 0x00afe200078e00ff */
[----:B------:R-:W-:Y:S01]  /*5470*/  IADD3.X R17, R17, UR40, RZ, P0, !PT ;  /* 0x0000002811117c10 */ /* 0x000fe200087fe4ff */
[----:B------:R-:W-:Y:S01]  /*5480*/  IMAD.MOV.U32 R73, RZ, RZ, -0x1 ;  /* 0xffffffffff497424 */ /* 0x000fe200078e00ff */
[----:B------:R-:W-:-:S04]  /*5490*/  ISETP.GE.U32.AND P0, PT, R16, UR4, PT ;  /* 0x0000000410007c0c */ /* 0x000fc8000bf06070 */
[----:B------:R-:W-:-:S13]  /*54a0*/  ISETP.GE.U32.AND.EX P0, PT, R17, UR5, PT, P0 ;  /* 0x0000000511007c0c */ /* 0x000fda000bf06100 */
[----:B------:R-:W-:Y:S05]  /*54b0*/  @P0 BRA `(.L_x_97) ;  /* 0x0000000400500947 */ /* 0x000fea0003800000 */
[----:B------:R-:W1:Y:S01]  /*54c0*/  LDC.64 R10, c[0x0][0x628] ;  /* 0x00018a00ff0a7b82 */ /* 0x000e620000000a00 */
[----:B------:R-:W3:Y:S01]  /*54d0*/  S2R R20, SR_CTAID.X ;  /* 0x0000000000147919 */ /* 0x000ee20000002500 */
[----:B------:R-:W-:Y:S02]  /*54e0*/  IMAD.MOV.U32 R8, RZ, RZ, R16 ;  /* 0x000000ffff087224 */ /* 0x000fe400078e0010 */
[----:B------:R-:W-:Y:S01]  /*54f0*/  IMAD.MOV.U32 R9, RZ, RZ, R17 ;  /* 0x000000ffff097224 */ /* 0x000fe200078e0011 */
[----:B------:R-:W0:Y:S03]  /*5500*/  S2R R21, SR_CTAID.Y ;  /* 0x0000000000157919 */ /* 0x000e260000002600 */
[----:B------:R-:W0:Y:S08]  /*5510*/  LDC R0, c[0x0][0x630] ;  /* 0x00018c00ff007b82 */ /* 0x000e300000000800 */
[----:B------:R-:W0:Y:S01]  /*5520*/  LDC.64 R14, c[0x0][0x620] ;  /* 0x00018800ff0e7b82 */ /* 0x000e220000000a00 */
[----:B-1----:R-:W-:-:S04]  /*5530*/  ISETP.NE.U32.AND P0, PT, R10, RZ, PT ;  /* 0x000000ff0a00720c */ /* 0x002fc80003f05070 */
[----:B------:R-:W-:-:S13]  /*5540*/  ISETP.NE.AND.EX P0, PT, R11, RZ, PT, P0 ;  /* 0x000000ff0b00720c */ /* 0x000fda0003f05300 */
[----:B0--3--:R-:W-:Y:S05]  /*5550*/  @!P0 BRA `(.L_x_98) ;  /* 0x0000000000288947 */ /* 0x009fea0003800000 */
        /* <DEDUP_REMOVED lines=10> */
.L_x_98:
[----:B------:R-:W0:Y:S01]  /*5600*/  LDC.64 R28, c[0x0][0x640] ;  /* 0x00019000ff1c7b82 */ /* 0x000e220000000a00 */
[-CC-:B------:R-:W-:Y:S01]  /*5610*/  SHF.R.U64 R73, R8, R0.reuse, R9.reuse ;  /* 0x0000000008497219 */ /* 0x180fe20000001209 */
[----:B------:R-:W-:Y:S01]  /*5620*/  ULDC UR4, c[0x0][0x150] ;  /* 0x0000540000047ab9 */ /* 0x000fe20000000800 */
[----:B------:R-:W-:Y:S02]  /*5630*/  SHF.R.U32.HI R0, RZ, R0, R9 ;  /* 0x00000000ff007219 */ /* 0x000fe40000011609 */
[----:B------:R-:W-:Y:S02]  /*5640*/  IADD3 R3, P0, RZ, -R73, RZ ;  /* 0x80000049ff037210 */ /* 0x000fe40007f1e0ff */
[----:B------:R-:W-:Y:S01]  /*5650*/  I2FP.F32.U32 R7, R20 ;  /* 0x0000001400077245 */ /* 0x000fe20000201000 */
[----:B------:R-:W1:Y:S02]  /*5660*/  LDC R6, c[0x0][0x618] ;  /* 0x00018600ff067b82 */ /* 0x000e640000000800 */
[----:B------:R-:W-:-:S02]  /*5670*/  IMAD.X R5, RZ, RZ, ~R0, P0 ;  /* 0x000000ffff057224 */ /* 0x000fc400000e0e00 */
[----:B------:R-:W-:Y:S01]  /*5680*/  FMUL R7, R7, UR4 ;  /* 0x0000000407077c20 */ /* 0x000fe20008400000 */
[----:B------:R-:W-:Y:S01]  /*5690*/  ULDC UR4, c[0x0][0x154] ;  /* 0x0000550000047ab9 */ /* 0x000fe20000000800 */
[-C--:B------:R-:W-:Y:S02]  /*56a0*/  IMAD R0, R5, R14.reuse, RZ ;  /* 0x0000000e05007224 */ /* 0x080fe400078e02ff */
[----:B------:R-:W3:Y:S01]  /*56b0*/  LDC R8, c[0x0][0x608] ;  /* 0x00018200ff087b82 */ /* 0x000ee20000000800 */
[C---:B------:R-:W-:Y:S01]  /*56c0*/  IMAD.WIDE.U32 R4, R3.reuse, R14, R16 ;  /* 0x0000000e03047225 */ /* 0x040fe200078e0010 */
[----:B------:R-:W2:Y:S03]  /*56d0*/  F2I.U32.TRUNC.NTZ R7, R7 ;  /* 0x0000000700077305 */ /* 0x000ea6000020f000 */
[----:B------:R-:W-:Y:S01]  /*56e0*/  IMAD R3, R3, R15, R0 ;  /* 0x0000000f03037224 */ /* 0x000fe200078e0200 */
[----:B------:R-:W-:-:S02]  /*56f0*/  I2FP.F32.U32 R0, R21 ;  /* 0x0000001500007245 */ /* 0x000fc40000201000 */
[----:B------:R-:W4:Y:S01]  /*5700*/  LDC R26, c[0x0][0x658] ;  /* 0x00019600ff1a7b82 */ /* 0x000f220000000800 */
[----:B------:R-:W-:Y:S01]  /*5710*/  IMAD.IADD R3, R5, 0x1, R3 ;  /* 0x0000000105037824 */ /* 0x000fe200078e0203 */
[----:B0-----:R-:W-:Y:S01]  /*5720*/  ISETP.NE.U32.AND P0, PT, R28, RZ, PT ;  /* 0x000000ff1c00720c */ /* 0x001fe20003f05070 */
[----:B------:R-:W-:-:S03]  /*5730*/  FMUL R0, R0, UR4 ;  /* 0x0000000400007c20 */ /* 0x000fc60008400000 */
[----:B------:R-:W-:Y:S01]  /*5740*/  ISETP.NE.AND.EX P0, PT, R29, RZ, PT, P0 ;  /* 0x000000ff1d00720c */ /* 0x000fe20003f05300 */
[----:B------:R0:W0:Y:S01]  /*5750*/  F2I.U32.TRUNC.NTZ R14, R0 ;  /* 0x00000000000e7305 */ /* 0x000022000020f000 */
[----:B------:R-:W0:Y:S01]  /*5760*/  LDC R9, c[0x0][0x144] ;  /* 0x00005100ff097b82 */ /* 0x000e220000000800 */
[-C--:B-1----:R-:W-:Y:S01]  /*5770*/  SHF.R.U64 R10, R4, R6.reuse, R3 ;  /* 0x00000006040a7219 */ /* 0x082fe20000001203 */
[----:B--2---:R-:W-:Y:S01]  /*5780*/  IMAD.MOV R7, RZ, RZ, -R7 ;  /* 0x000000ffff077224 */ /* 0x004fe200078e0a07 */
[----:B------:R-:W-:-:S05]  /*5790*/  SHF.R.U32.HI R3, RZ, R6, R3 ;  /* 0x00000006ff037219 */ /* 0x000fca0000011603 */
[----:B------:R-:W1:Y:S01]  /*57a0*/  LDC R24, c[0x0][0x148] ;  /* 0x00005200ff187b82 */ /* 0x000e620000000800 */
[-CC-:B---3--:R-:W-:Y:S02]  /*57b0*/  SHF.R.U64 R12, R10, R8.reuse, R3.reuse ;  /* 0x000000080a0c7219 */ /* 0x188fe40000001203 */
[----:B------:R-:W-:-:S05]  /*57c0*/  SHF.R.U32.HI R3, RZ, R8, R3 ;  /* 0x00000008ff037219 */ /* 0x000fca0000011603 */
[----:B------:R-:W2:Y:S01]  /*57d0*/  LDC R15, c[0x0][0x600] ;  /* 0x00018000ff0f7b82 */ /* 0x000ea20000000800 */
[-CC-:B----4-:R-:W-:Y:S02]  /*57e0*/  SHF.R.U64 R13, R12, R26.reuse, R3.reuse ;  /* 0x0000001a0c0d7219 */ /* 0x190fe40000001203 */
[----:B------:R-:W-:-:S03]  /*57f0*/  SHF.R.U32.HI R5, RZ, R26, R3 ;  /* 0x0000001aff057219 */ /* 0x000fc60000011603 */
[----:B------:R-:W-:Y:S02]  /*5800*/  IMAD.MOV.U32 R4, RZ, RZ, R13 ;  /* 0x000000ffff047224 */ /* 0x000fe400078e000d */
[----:B------:R-:W3:Y:S01]  /*5810*/  LDC R27, c[0x0][0x648] ;  /* 0x00019200ff1b7b82 */ /* 0x000ee20000000800 */
[----:B0-----:R-:W-:-:S07]  /*5820*/  IMAD R25, R9, R7, R20 ;  /* 0x0000000709197224 */ /* 0x001fce00078e0214 */
[----:B------:R-:W0:Y:S08]  /*5830*/  LDC R30, c[0x0][0x638] ;  /* 0x00018e00ff1e7b82 */ /* 0x000e300000000800 */
[----:B------:R-:W4:Y:S01]  /*5840*/  LDC R31, c[0x0][0x610] ;  /* 0x00018400ff1f7b82 */ /* 0x000f220000000800 */
[----:B-1----:R-:W-:Y:S05]  /*5850*/  @!P0 BRA `(.L_x_99) ;  /* 0x0000000000288947 */ /* 0x002fea0003800000 */
[----:B------:R-:W1:Y:S02]  /*5860*/  LDC R0, c[0x0][0x64c] ;  /* 0x00019300ff007b82 */ /* 0x000e640000000800 */
[----:B-1----:R-:W-:-:S05]  /*5870*/  IADD3 R3, P0, R13, R0, RZ ;  /* 0x000000000d037210 */ /* 0x002fca0007f1e0ff */
        /* <DEDUP_REMOVED lines=8> */
.L_x_99:
[----:B------:R-:W-:Y:S01]  /*5900*/  ISETP.NE.AND P0, PT, R2, 0x1, PT ;  /* 0x000000010200780c */ /* 0x000fe20003f05270 */
[----:B------:R-:W-:Y:S01]  /*5910*/  IMAD.MOV R14, RZ, RZ, -R14 ;  /* 0x000000ffff0e7224 */ /* 0x000fe200078e0a0e */
[----:B---3--:R-:W-:Y:S01]  /*5920*/  SHF.R.U64 R0, R4, R27, R5 ;  /* 0x0000001b04007219 */ /* 0x008fe20000001205 */
[----:B--2---:R-:W-:Y:S01]  /*5930*/  VIADD R5, R15, 0xffffffff ;  /* 0xffffffff0f057836 */ /* 0x004fe20000000000 */
[----:B------:R-:W-:-:S03]  /*5940*/  LOP3.LUT R3, R12, R67, RZ, 0xc0, !PT ;  /* 0x000000430c037212 */ /* 0x000fc600078ec0ff */
[----:B------:R-:W-:Y:S01]  /*5950*/  IMAD.MOV R4, RZ, RZ, -R0 ;  /* 0x000000ffff047224 */ /* 0x000fe200078e0a00 */
[----:B------:R-:W-:Y:S01]  /*5960*/  LOP3.LUT R10, R10, R5, RZ, 0xc0, !PT ;  /* 0x000000050a0a7212 */ /* 0x000fe200078ec0ff */
[----:B------:R-:W-:Y:S02]  /*5970*/  IMAD R0, R62, R0, R3 ;  /* 0x000000003e007224 */ /* 0x000fe400078e0203 */
[----:B0-----:R-:W-:Y:S02]  /*5980*/  IMAD R3, R4, R30, R13 ;  /* 0x0000001e04037224 */ /* 0x001fe400078e020d */
[----:B------:R-:W-:Y:S02]  /*5990*/  @P0 IMAD R25, R24, R14, R21 ;  /* 0x0000000e18190224 */ /* 0x000fe400078e0215 */
[----:B------:R-:W-:Y:S02]  /*59a0*/  IMAD R5, R3, R15, R10 ;  /* 0x0000000f03057224 */ /* 0x000fe400078e020a */
[----:B----4-:R-:W-:-:S02]  /*59b0*/  IMAD R0, R0, R31, R25 ;  /* 0x0000001f00007224 */ /* 0x010fc400078e0219 */
[----:B------:R-:W-:-:S03]  /*59c0*/  IMAD.MOV.U32 R4, RZ, RZ, 0x1 ;  /* 0x00000001ff047424 */ /* 0x000fc600078e00ff */
[----:B------:R-:W-:Y:S02]  /*59d0*/  SEL R74, R5, R0, !P0 ;  /* 0x00000000054a7207 */ /* 0x000fe40004000000 */
[----:B------:R-:W-:Y:S02]  /*59e0*/  PRMT R3, R4, 0x7610, R3 ;  /* 0x0000761004037816 */ /* 0x000fe40000000003 */
[----:B------:R-:W-:-:S07]  /*59f0*/  SEL R0, R0, R5, !P0 ;  /* 0x0000000500007207 */ /* 0x000fce0004000000 */
.L_x_97:
[----:B------:R-:W-:Y:S01]  /*5a00*/  LOP3.LUT P0, RZ, R3, 0xff, RZ, 0xc0, !PT ;  /* 0x000000ff03ff7812 */ /* 0x000fe2000780c0ff */
[----:B------:R-:W-:-:S12]  /*5a10*/  IMAD.MOV.U32 R75, RZ, RZ, R0 ;  /* 0x000000ffff4b7224 */ /* 0x000fd800078e0000 */
[----:B------:R-:W-:Y:S05]  /*5a20*/  @P0 BRA `(.L_x_100) ;  /* 0xffffffb800b00947 */ /* 0x000fea000383ffff */
[----:B------:R-:W-:Y:S05]  /*5a30*/  EXIT ;  /* 0x000000000000794d */ /* 0x000fea0003800000 */
.L_x_7:
        /* <DEDUP_REMOVED lines=26> */
.L_x_102:
[----:B------:R-:W0:Y:S01]  /*5be0*/  LDC.64 R30, c[0x0][0x640] ;  /* 0x00019000ff1e7b82 */ /* 0x000e220000000a00 */
[-CC-:B------:R-:W-:Y:S01]  /*5bf0*/  SHF.R.U64 R22, R14, R8.reuse, R15.reuse ;  /* 0x000000080e167219 */ /* 0x180fe2000000120f */
[----:B------:R-:W-:Y:S01]  /*5c00*/  IMAD.MOV.U32 R27, RZ, RZ, 0x1 ;  /* 0x00000001ff1b7424 */ /* 0x000fe200078e00ff */
[----:B------:R-:W-:Y:S02]  /*5c10*/  SHF.R.U32.HI R7, RZ, R8, R15 ;  /* 0x00000008ff077219 */ /* 0x000fe4000001160f */
[----:B------:R-:W-:-:S03]  /*5c20*/  IADD3 R13, P0, RZ, -R22, RZ ;  /* 0x80000016ff0d7210 */ /* 0x000fc60007f1e0ff */
[----:B------:R-:W1:Y:S02]  /*5c30*/  LDC R12, c[0x0][0x618] ;  /* 0x00018600ff0c7b82 */ /* 0x000e640000000800 */
[----:B------:R-:W-:Y:S02]  /*5c40*/  IMAD.X R7, RZ, RZ, ~R7, P0 ;  /* 0x000000ffff077224 */ /* 0x000fe400000e0e07 */
[----:B------:R-:W-:-:S04]  /*5c50*/  IMAD.WIDE.U32 R10, R13, R24, R16 ;  /* 0x000000180d0a7225 */ /* 0x000fc800078e0010 */
[----:B------:R-:W2:Y:S01]  /*5c60*/  LDC R14, c[0x0][0x608] ;  /* 0x00018200ff0e7b82 */ /* 0x000ea20000000800 */
[----:B------:R-:W-:-:S04]  /*5c70*/  IMAD R8, R7, R24, RZ ;  /* 0x0000001807087224 */ /* 0x000fc800078e02ff */
[----:B------:R-:W-:-:S03]  /*5c80*/  IMAD R7, R13, R25, R8 ;  /* 0x000000190d077224 */ /* 0x000fc600078e0208 */
[----:B------:R-:W3:Y:S01]  /*5c90*/  LDC R28, c[0x0][0x658] ;  /* 0x00019600ff1c7b82 */ /* 0x000ee20000000800 */
[----:B------:R-:W-:Y:S01]  /*5ca0*/  IMAD.IADD R7, R11, 0x1, R7 ;  /* 0x000000010b077824 */ /* 0x000fe200078e0207 */
[----:B0-----:R-:W-:Y:S01]  /*5cb0*/  ISETP.NE.U32.AND P0, PT, R30, RZ, PT ;  /* 0x000000ff1e00720c */ /* 0x001fe20003f05070 */
[----:B------:R-:W-:-:S03]  /*5cc0*/  IMAD.MOV.U32 R11, RZ, RZ, -0x1 ;  /* 0xffffffffff0b7424 */ /* 0x000fc600078e00ff */
        /* <DEDUP_REMOVED lines=8> */
[-C--:B---3--:R-:W-:Y:S02]  /*5d50*/  SHF.L.U32 R10, R11, R28.reuse, RZ ;  /* 0x0000001c0b0a7219 */ /* 0x088fe400000006ff */
[--C-:B------:R-:W-:Y:S02]  /*5d60*/  SHF.R.U64 R26, R24, R28, R7.reuse ;  /* 0x0000001c181a7219 */ /* 0x100fe40000001207 */
[----:B------:R-:W-:Y:S02]  /*5d70*/  LOP3.LUT R29, RZ, R10, RZ, 0x33, !PT ;  /* 0x0000000aff1d7212 */ /* 0x000fe400078e33ff */
[----:B------:R-:W-:Y:S01]  /*5d80*/  SHF.R.U32.HI R11, RZ, R28, R7 ;  /* 0x0000001cff0b7219 */ /* 0x000fe20000011607 */
[----:B------:R-:W3:Y:S01]  /*5d90*/  LDC R32, c[0x0][0x610] ;  /* 0x00018400ff207b82 */ /* 0x000ee20000000800 */
[----:B------:R-:W-:Y:S01]  /*5da0*/  IMAD.MOV.U32 R10, RZ, RZ, R26 ;  /* 0x000000ffff0a7224 */ /* 0x000fe200078e001a */
[----:B------:R-:W-:Y:S06]  /*5db0*/  @!P0 BRA `(.L_x_103) ;  /* 0x0000000000288947 */ /* 0x000fec0003800000 */
        /* <DEDUP_REMOVED lines=10> */
.L_x_103:
[----:B------:R-:W-:Y:S02]  /*5e60*/  ISETP.NE.AND P0, PT, R2, 0x1, PT ;  /* 0x000000010200780c */ /* 0x000fe40003f05270 */
[----:B-1----:R-:W-:Y:S01]  /*5e70*/  SHF.R.U64 R8, R10, R8, R11 ;  /* 0x000000080a087219 */ /* 0x002fe2000000120b */
[----:B0-----:R-:W-:Y:S01]  /*5e80*/  VIADD R11, R21, 0xffffffff ;  /* 0xffffffff150b7836 */ /* 0x001fe20000000000 */
[----:B------:R-:W-:Y:S02]  /*5e90*/  SHF.L.U32 R27, R27, R28, RZ ;  /* 0x0000001c1b1b7219 */ /* 0x000fe400000006ff */
[----:B------:R-:W-:Y:S01]  /*5ea0*/  LOP3.LUT R5, R24, R29, RZ, 0xc0, !PT ;  /* 0x0000001d18057212 */ /* 0x000fe200078ec0ff */
[----:B------:R-:W-:-:S04]  /*5eb0*/  IMAD.MOV R7, RZ, RZ, -R8 ;  /* 0x000000ffff077224 */ /* 0x000fc800078e0a08 */
[----:B------:R-:W-:Y:S02]  /*5ec0*/  IMAD R5, R27, R8, R5 ;  /* 0x000000081b057224 */ /* 0x000fe400078e0205 */
[----:B------:R-:W-:Y:S01]  /*5ed0*/  @P0 IMAD R6, R9, R23, R4 ;  /* 0x0000001709060224 */ /* 0x000fe200078e0204 */
[----:B------:R-:W-:Y:S01]  /*5ee0*/  LOP3.LUT R9, R20, R11, RZ, 0xc0, !PT ;  /* 0x0000000b14097212 */ /* 0x000fe200078ec0ff */
[----:B--2---:R-:W-:Y:S02]  /*5ef0*/  IMAD R4, R7, R25, R26 ;  /* 0x0000001907047224 */ /* 0x004fe400078e021a */
[----:B---3--:R-:W-:Y:S02]  /*5f00*/  IMAD R6, R5, R32, R6 ;  /* 0x0000002005067224 */ /* 0x008fe400078e0206 */
[----:B------:R-:W-:Y:S02]  /*5f10*/  IMAD R5, R4, R21, R9 ;  /* 0x0000001504057224 */ /* 0x000fe400078e0209 */
[----:B------:R-:W-:-:S02]  /*5f20*/  IMAD.MOV.U32 R8, RZ, RZ, 0x1 ;  /* 0x00000001ff087424 */ /* 0x000fc400078e00ff */
[----:B------:R-:W-:Y:S01]  /*5f30*/  IMAD.MOV.U32 R7, RZ, RZ, R22 ;  /* 0x000000ffff077224 */ /* 0x000fe200078e0016 */
[----:B------:R-:W-:Y:S02]  /*5f40*/  SEL R21, R5, R6, !P0 ;  /* 0x0000000605157207 */ /* 0x000fe40004000000 */
[----:B------:R-:W-:-:S07]  /*5f50*/  SEL R20, R6, R5, !P0 ;  /* 0x0000000506147207 */ /* 0x000fce0004000000 */
.L_x_101:
[----:B------:R-:W-:-:S08]  /*5f60*/  NOP ;  /* 0x0000000000007918 */ /* 0x000fd00000000000 */
[----:B------:R-:W0:-:S00]  /*5f70*/  USETMAXREG.DEALLOC.CTAPOOL 0x28 ;  /* 0x00000028000079c8 */ /* 0x000e0000080e0500 */
[----:B0-----:R-:W-:-:S13]  /*5f80*/  ISETP.NE.AND P0, PT, R3, RZ, PT ;  /* 0x000000ff0300720c */ /* 0x001fda0003f05270 */
[----:B------:R-:W-:Y:S05]  /*5f90*/  @P0 EXIT ;  /* 0x000000000000094d */ /* 0x000fea0003800000 */
[----:B------:R-:W-:Y:S01]  /*5fa0*/  LOP3.LUT P0, RZ, R8, 0xff, RZ, 0xc0, !PT ;  /* 0x000000ff08ff7812 */ /* 0x000fe2000780c0ff */
[----:B------:R-:W-:Y:S02]  /*5fb0*/  IMAD.MOV.U32 R3, RZ, RZ, 0x1 ;  /* 0x00000001ff037424 */ /* 0x000fe400078e00ff */
[----:B------:R-:W-:-:S10]  /*5fc0*/  IMAD.MOV.U32 R8, RZ, RZ, RZ ;  /* 0x000000ffff087224 */ /* 0x000fd400078e00ff */
[----:B------:R-:W-:Y:S05]  /*5fd0*/  @!P0 BRA `(.L_x_104) ;  /* 0x0000000c00288947 */ /* 0x000fea0003800000 */
[----:B------:R-:W0:Y:S01]  /*5fe0*/  LDC R3, c[0x0][0x28c] ;  /* 0x0000a300ff037b82 */ /* 0x000e220000000800 */
[----:B------:R-:W1:Y:S01]  /*5ff0*/  S2R R13, SR_CgaCtaId ;  /* 0x00000000000d7919 */ /* 0x000e620000008800 */
[----:B------:R-:W-:Y:S01]  /*6000*/  ULDC UR5, c[0x0][0x658] ;  /* 0x0001960000057ab9 */ /* 0x000fe20000000800 */
[----:B------:R-:W-:Y:S01]  /*6010*/  UMOV UR6, 0xffffffff ;  /* 0xffffffff00067882 */ /* 0x000fe20000000000 */
[----:B------:R-:W-:Y:S01]  /*6020*/  BSSY B0, `(.L_x_104) ;  /* 0x00000c5000007945 */ /* 0x000fe20003800000 */
[----:B------:R-:W-:Y:S01]  /*6030*/  USHF.L.U32 UR6, UR6, UR5, URZ ;  /* 0x0000000506067299 */ /* 0x000fe2000800063f */
[----:B------:R-:W-:Y:S01]  /*6040*/  IMAD.MOV.U32 R10, RZ, RZ, 0x1 ;  /* 0x00000001ff0a7424 */ /* 0x000fe200078e00ff */
[----:B------:R-:W-:Y:S01]  /*6050*/  LOP3.LUT R9, R18, 0x2, RZ, 0xfc, !PT ;  /* 0x0000000212097812 */ /* 0x000fe200078efcff */
[----:B------:R-:W-:Y:S01]  /*6060*/  IMAD.MOV.U32 R8, RZ, RZ, RZ ;  /* 0x000000ffff087224 */ /* 0x000fe200078e00ff */
[----:B------:R-:W-:Y:S01]  /*6070*/  ULDC UR4, c[0x0][0x600] ;  /* 0x0001800000047ab9 */ /* 0x000fe20000000800 */
[----:B------:R-:W-:Y:S01]  /*6080*/  UMOV UR7, 0x1 ;  /* 0x0000000100077882 */ /* 0x000fe20000000000 */
[----:B------:R-:W-:-:S02]  /*6090*/  UIADD3 UR15, UR4, -0x1, URZ ;  /* 0xffffffff040f7890 */ /* 0x000fc4000fffe03f */
[----:B------:R-:W-:Y:S02]  /*60a0*/  USHF.L.U32 UR17, UR7, UR5, URZ ;  /* 0x0000000507117299 */ /* 0x000fe4000800063f */
[----:B------:R-:W-:Y:S01]  /*60b0*/  ULOP3.LUT UR16, URZ, UR6, URZ, 0x33, !UPT ;  /* 0x000000063f107292 */ /* 0x000fe2000f8e333f */
[----:B------:R-:W-:Y:S01]  /*60c0*/  ULDC.64 UR20, c[0x0][0x198] ;  /* 0x0000660000147ab9 */ /* 0x000fe20000000a00 */
[----:B0-----:R-:W-:-:S05]  /*60d0*/  VIADD R3, R3, 0x3f ;  /* 0x0000003f03037836 */ /* 0x001fca0000000000 */
[----:B------:R-:W-:-:S04]  /*60e0*/  SHF.R.S32.HI R4, RZ, 0x1f, R3 ;  /* 0x0000001fff047819 */ /* 0x000fc80000011403 */
[----:B------:R-:W-:Y:S01]  /*60f0*/  LEA.HI R4, R4, R3, RZ, 0x6 ;  /* 0x0000000304047211 */ /* 0x000fe200078f30ff */
[C---:B-1----:R-:W-:Y:S02]  /*6100*/  IMAD.SHL.U32 R12, R13.reuse, 0x8, RZ ;  /* 0x000000080d0c7824 */ /* 0x042fe400078e00ff */
[----:B------:R-:W-:Y:S01]  /*6110*/  IMAD.SHL.U32 R13, R13, 0x200, RZ ;  /* 0x000002000d0d7824 */ /* 0x000fe200078e00ff */
[----:B------:R-:W-:Y:S01]  /*6120*/  SHF.R.S32.HI R11, RZ, 0x6, R4 ;  /* 0x00000006ff0b7819 */ /* 0x000fe20000011404 */
[----:B------:R-:W-:Y:S01]  /*6130*/  IMAD.MOV.U32 R3, RZ, RZ, 0x1 ;  /* 0x00000001ff037424 */ /* 0x000fe200078e00ff */
[----:B------:R-:W-:Y:S02]  /*6140*/  LOP3.LUT R12, R12, 0x8, RZ, 0xc0, !PT ;  /* 0x000000080c0c7812 */ /* 0x000fe400078ec0ff */
[----:B------:R-:W-:Y:S01]  /*6150*/  LOP3.LUT R13, R13, 0x200, RZ, 0xc0, !PT ;  /* 0x000002000d0d7812 */ /* 0x000fe200078ec0ff */
[----:B------:R-:W-:-:S07]  /*6160*/  VIADD R19, R11, 0x1 ;  /* 0x000000010b137836 */ /* 0x000fce0000000000 */
.L_x_115:
[----:B------:R-:W-:-:S03]  /*6170*/  UMOV UR4, 0xffffffff ;  /* 0xffffffff00047882 */ /* 0x000fc60000000000 */
[----:B------:R-:W-:Y:S05]  /*6180*/  BRA.DIV UR4, `(.L_x_105) ;  /* 0x0000000e04847947 */ /* 0x000fea000b800000 */
[----:B------:R-:W-:-:S13]  /*6190*/  ELECT P6, URZ, PT ;  /* 0x00000000003f782f */ /* 0x000fda00038c0000 */
.L_x_125:
[----:B------:R-:W0:Y:S01]  /*61a0*/  LDC R4, c[0x0][0x28c] ;  /* 0x0000a300ff047b82 */ /* 0x000e220000000800 */
[----:B------:R-:W-:Y:S01]  /*61b0*/  BSSY B1, `(.L_x_106) ;  /* 0x0000038000017945 */ /* 0x000fe20003800000 */
[----:B0-----:R-:W-:-:S13]  /*61c0*/  ISETP.LT.OR P6, PT, R4, 0x1, !P6 ;  /* 0x000000010400780c */ /* 0x001fda00077c1670 */
[----:B------:R-:W-:Y:S05]  /*61d0*/  @P6 BRA `(.L_x_107) ;  /* 0x0000000000d46947 */ /* 0x000fea0003800000 */
[----:B------:R-:W-:Y:S02]  /*61e0*/  IMAD R21, R21, 0x10, R12 ;  /* 0x0000001015157824 */ /* 0x000fe400078e020c */
[----:B------:R-:W-:Y:S02]  /*61f0*/  IMAD.SHL.U32 R20, R20, 0x200, RZ ;  /* 0x0000020014147824 */ /* 0x000fe400078e00ff */
[----:B------:R-:W-:Y:S02]  /*6200*/  IMAD.MOV.U32 R22, RZ, RZ, RZ ;  /* 0x000000ffff167224 */ /* 0x000fe400078e00ff */
[----:B------:R-:W-:Y:S02]  /*6210*/  IMAD.MOV.U32 R4, RZ, RZ, R19 ;  /* 0x000000ffff047224 */ /* 0x000fe400078e0013 */
[----:B------:R-:W-:Y:S02]  /*6220*/  IMAD.MOV.U32 R5, RZ, RZ, R3 ;  /* 0x000000ffff057224 */ /* 0x000fe400078e0003 */
[----:B------:R-:W-:-:S07]  /*6230*/  IMAD.MOV.U32 R6, RZ, RZ, R8 ;  /* 0x000000ffff067224 */ /* 0x000fce00078e0008 */
.L_x_110:
[----:B------:R-:W0:Y:S01]  /*6240*/  S2R R15, SR_CgaCtaId ;  /* 0x00000000000f7919 */ /* 0x000e220000008800 */
[----:B------:R-:W-:Y:S02]  /*6250*/  MOV R14, 0x400 ;  /* 0x00000400000e7802 */ /* 0x000fe40000000f00 */
[----:B------:R-:W-:Y:S02]  /*6260*/  ISETP.NE.AND P1, PT, R0, RZ, PT ;  /* 0x000000ff0000720c */ /* 0x000fe40003f25270 */
[----:B0-----:R-:W-:Y:S02]  /*6270*/  LEA R25, R15, R14, 0x18 ;  /* 0x0000000e0f197211 */ /* 0x001fe400078ec0ff */
[----:B------:R-:W-:-:S09]  /*6280*/  SHF.L.U32 R14, R5, 0x1f, RZ ;  /* 0x0000001f050e7819 */ /* 0x000fd200000006ff */
[----:B------:R-:W0:Y:S01]  /*6290*/  @!P1 LDC R15, c[0x0][0x500] ;  /* 0x00014000ff0f9b82 */ /* 0x000e220000000800 */
[----:B------:R-:W-:-:S04]  /*62a0*/  IMAD R23, R6, 0x8, R25 ;  /* 0x0000000806177824 */ /* 0x000fc800078e0219 */
[----:B------:R-:W1:Y:S02]  /*62b0*/  SYNCS.PHASECHK.TRANS64.TRYWAIT P0, [R23+URZ+0x18], R14 ;  /* 0x0000180e170075a7 */ /* 0x000e64000800017f */
[----:B-1----:R-:W-:Y:S05]  /*62c0*/  @!P0 BRA `(.L_x_108) ;  /* 0x0000000c00548947 */ /* 0x002fea0003800000 */
.L_x_126:
[----:B-1----:R-:W-:Y:S01]  /*62d0*/  PRMT R14, R9, 0x9910, RZ ;  /* 0x00009910090e7816 */ /* 0x002fe200000000ff */
[----:B0-----:R0:W-:Y:S03]  /*62e0*/  @!P1 SYNCS.ARRIVE.TRANS64 RZ, [R23+URZ], R15 ;  /* 0x0000000f17ff99a7 */ /* 0x0011e6000800003f */
[----:B------:R-:W-:-:S13]  /*62f0*/  ISETP.NE.AND P0, PT, R14, 0x2, PT ;  /* 0x000000020e00780c */ /* 0x000fda0003f05270 */
[----:B0-----:R-:W-:Y:S05]  /*6300*/  @P0 BRA `(.L_x_109) ;  /* 0x0000000000040947 */ /* 0x001fea0003800000 */
[----:B------:R-:W-:Y:S01]  /*6310*/  BPT.TRAP 0x1 ;  /* 0x000000040000795c */ /* 0x000fe20000300000 */
.L_x_109:
[C---:B------:R-:W-:Y:S01]  /*6320*/  IMAD R14, R6.reuse, 0x400, R13 ;  /* 0x00000400060e7824 */ /* 0x040fe200078e020d */
[----:B------:R-:W-:Y:S01]  /*6330*/  R2UR UR9, R23 ;  /* 0x00000000170972ca */ /* 0x000fe200000e0000 */
[--C-:B------:R-:W-:Y:S01]  /*6340*/  IMAD R15, R6, 0x10000, R25.reuse ;  /* 0x00010000060f7824 */ /* 0x100fe200078e0219 */
[----:B------:R-:W-:Y:S01]  /*6350*/  UIADD3 UR4, UP0, UR20, 0xf0, URZ ;  /* 0x000000f014047890 */ /* 0x000fe2000ff1e03f */
[----:B------:R-:W-:Y:S01]  /*6360*/  IMAD R14, R14, 0x2, R25 ;  /* 0x000000020e0e7824 */ /* 0x000fe200078e0219 */
[----:B------:R-:W-:Y:S01]  /*6370*/  R2UR UR11, R20 ;  /* 0x00000000140b72ca */ /* 0x000fe200000e0000 */
[----:B------:R-:W-:Y:S01]  /*6380*/  VIADD R4, R4, 0xffffffff ;  /* 0xffffffff04047836 */ /* 0x000fe20000000000 */
[----:B------:R-:W-:Y:S01]  /*6390*/  R2UR UR5, R15 ;  /* 0x000000000f0572ca */ /* 0x000fe200000e0000 */
[----:B------:R-:W-:Y:S01]  /*63a0*/  UIADD3 UR22, UP1, UR20, 0x1f0, URZ ;  /* 0x000001f014167890 */ /* 0x000fe2000ff3e03f */
[----:B------:R-:W-:Y:S01]  /*63b0*/  R2UR UR8, R14 ;  /* 0x000000000e0872ca */ /* 0x000fe200000e0000 */
[----:B------:R-:W-:Y:S01]  /*63c0*/  VIADD R6, R6, 0x1 ;  /* 0x0000000106067836 */ /* 0x000fe20000000000 */
[----:B------:R-:W-:Y:S01]  /*63d0*/  R2UR UR10, R22 ;  /* 0x00000000160a72ca */ /* 0x000fe200000e0000 */
[----:B------:R-:W-:Y:S01]  /*63e0*/  UIADD3.X UR23, URZ, UR21, URZ, UP1, !UPT ;  /* 0x000000153f177290 */ /* 0x000fe20008ffe43f */
[----:B------:R-:W-:Y:S01]  /*63f0*/  R2UR UR12, R7 ;  /* 0x00000000070c72ca */ /* 0x000fe200000e0000 */
[----:B------:R-:W-:Y:S01]  /*6400*/  UMOV UR6, 0x0 ;  /* 0x0000000000067882 */ /* 0x000fe20000000000 */
[----:B------:R-:W-:Y:S01]  /*6410*/  R2UR UR18, R21 ;  /* 0x00000000151272ca */ /* 0x000fe200000e0000 */
[----:B------:R-:W-:Y:S01]  /*6420*/  UMOV UR7, 0x10000000 ;  /* 0x1000000000077882 */ /* 0x000fe20000000000 */
[----:B------:R-:W-:Y:S01]  /*6430*/  ISETP.GT.AND P1, PT, R4, 0x1, PT ;  /* 0x000000010400780c */ /* 0x000fe20003f24270 */
[----:B------:R-:W-:Y:S01]  /*6440*/  UMOV UR19, 0x30000 ;  /* 0x0003000000137882 */ /* 0x000fe20000000000 */
[----:B------:R-:W-:Y:S01]  /*6450*/  ISETP.NE.AND P0, PT, R6, 0x3, PT ;  /* 0x000000030600780c */ /* 0x000fe20003f05270 */
[----:B------:R-:W-:Y:S01]  /*6460*/  UIADD3 UR13, UR5, 0x100, URZ ;  /* 0x00000100050d7890 */ /* 0x000fe2000fffe03f */
[----:B------:R-:W-:Y:S01]  /*6470*/  VIADD R22, R22, 0x40 ;  /* 0x0000004016167836 */ /* 0x000fe20000000000 */
[----:B------:R-:W-:Y:S01]  /*6480*/  UIADD3.X UR5, URZ, UR21, URZ, UP0, !UPT ;  /* 0x000000153f057290 */ /* 0x000fe200087fe43f */
[----:B------:R-:W-:Y:S01]  /*6490*/  SEL R14, RZ, 0x1, P0 ;  /* 0x00000001ff0e7807 */ /* 0x000fe20000000000 */
[----:B------:R-:W-:Y:S01]  /*64a0*/  UIADD3 UR14, UR8, 0x30100, URZ ;  /* 0x00030100080e7890 */ /* 0x000fe2000fffe03f */
[----:B------:R-:W-:-:S02]  /*64b0*/  SEL R6, R6, RZ, P0 ;  /* 0x000000ff06067207 */ /* 0x000fc40000000000 */
[----:B------:R-:W-:Y:S01]  /*64c0*/  UMOV UR8, UR13 ;  /* 0x0000000d00087c82 */ /* 0x000fe20008000000 */
[----:B------:R-:W-:-:S03]  /*64d0*/  LOP3.LUT R5, R5, R14, RZ, 0x3c, !PT ;  /* 0x0000000e05057212 */ /* 0x000fc600078e3cff */
[----:B------:R0:W-:Y:S02]  /*64e0*/  UTMALDG.3D [UR8], [UR4], desc[UR6] ;  /* 0x00000608040075b4 */ /* 0x0001e40008011000 */
[----:B0-----:R-:W-:Y:S01]  /*64f0*/  UMOV UR8, UR14 ;  /* 0x0000000e00087c82 */ /* 0x001fe20008000000 */
[----:B------:R-:W-:Y:S02]  /*6500*/  UMOV UR11, UR18 ;  /* 0x00000012000b7c82 */ /* 0x000fe40008000000 */
[----:B------:R0:W-:Y:S02]  /*6510*/  UTMALDG.3D.MULTICAST [UR8], [UR22], UR19, desc[UR6] ;  /* 0x00000608160073b4 */ /* 0x0001e40008011813 */
[----:B0-----:R-:W-:Y:S05]  /*6520*/  @P1 BRA `(.L_x_110) ;  /* 0xfffffffc00441947 */ /* 0x001fea000383ffff */
.L_x_107:
[----:B------:R-:W-:Y:S05]  /*6530*/  BSYNC B1 ;  /* 0x0000000000017941 */ /* 0x000fea0003800000 */
.L_x_106:
[----:B------:R-:W-:Y:S01]  /*6540*/  LOP3.LUT P1, RZ, R10, 0xff, RZ, 0xc0, !PT ;  /* 0x000000ff0aff7812 */ /* 0x000fe2000782c0ff */
[C---:B------:R-:W-:Y:S01]  /*6550*/  IMAD.IADD R7, R11.reuse, 0x1, R8 ;  /* 0x000000010b077824 */ /* 0x040fe200078e0208 */
[----:B------:R-:W-:Y:S01]  /*6560*/  ULDC.64 UR4, c[0x0][0x650] ;  /* 0x0001940000047ab9 */ /* 0x000fe20000000a00 */
[----:B------:R-:W-:Y:S01]  /*6570*/  ISETP.GE.U32.AND P2, PT, R11, 0x3, PT ;  /* 0x000000030b00780c */ /* 0x000fe20003f46070 */
[----:B------:R-:W-:Y:S01]  /*6580*/  BSSY B1, `(.L_x_111) ;  /* 0x000006c000017945 */ /* 0x000fe20003800000 */
[----:B------:R-:W-:Y:S01]  /*6590*/  IMAD.MOV.U32 R20, RZ, RZ, -0x1 ;  /* 0xffffffffff147424 */ /* 0x000fe200078e00ff */
[----:B------:R-:W-:Y:S01]  /*65a0*/  ISETP.GT.U32.AND P0, PT, R7, 0x2, PT ;  /* 0x000000020700780c */ /* 0x000fe20003f04070 */
[----:B------:R-:W-:Y:S01]  /*65b0*/  IMAD.MOV.U32 R21, RZ, RZ, -0x1 ;  /* 0xffffffffff157424 */ /* 0x000fe200078e00ff */
[----:B------:R-:W-:Y:S02]  /*65c0*/  PRMT R10, RZ, 0x7610, R10 ;  /* 0x00007610ff0a7816 */ /* 0x000fe4000000000a */
[----:B------:R-:W-:-:S03]  /*65d0*/  ISETP.LT.U32.AND P0, PT, R11, 0x3, P0 ;  /* 0x000000030b00780c */ /* 0x000fc60000701070 */
[----:B------:R-:W0:Y:S01]  /*65e0*/  @P1 S2R R5, SR_CgaCtaId ;  /* 0x0000000000051919 */ /* 0x000e220000008800 */
[----:B------:R-:W-:-:S04]  /*65f0*/  @P1 MOV R4, 0x400 ;  /* 0x0000040000041802 */ /* 0x000fc80000000f00 */
[----:B0-----:R-:W-:Y:S01]  /*6600*/  @P1 LEA R6, R5, R4, 0x18 ;  /* 0x0000000405061211 */ /* 0x001fe200078ec0ff */
[----:B------:R-:W-:Y:S01]  /*6610*/  IMAD.WIDE.U32 R4, R7, -0x55555555, RZ ;  /* 0xaaaaaaab07047825 */ /* 0x000fe200078e00ff */
[----:B------:R-:W-:Y:S02]  /*6620*/  SEL R4, RZ, 0x1, !P0 ;  /* 0x00000001ff047807 */ /* 0x000fe40004000000 */
[----:B------:R0:W-:Y:S01]  /*6630*/  @P1 SYNCS.ARRIVE.TRANS64.A1T0 RZ, [R6+URZ+0x48], RZ ;  /* 0x000048ff06ff19a7 */ /* 0x0001e2000810003f */
[----:B------:R-:W-:Y:S02]  /*6640*/  IADD3 R16, P1, R16, UR36, RZ ;  /* 0x0000002410107c10 */ /* 0x000fe4000ff3e0ff */
[----:B------:R-:W-:Y:S02]  /*6650*/  LOP3.LUT R3, R3, R4, RZ, 0x3c, !PT ;  /* 0x0000000403037212 */ /* 0x000fe400078e3cff */
[----:B------:R-:W-:Y:S02]  /*6660*/  IADD3.X R17, R17, UR40, RZ, P1, !PT ;  /* 0x0000002811117c10 */ /* 0x000fe40008ffe4ff */
[----:B------:R-:W-:-:S02]  /*6670*/  ISETP.GE.U32.AND P0, PT, R16, UR4, PT ;  /* 0x0000000410007c0c */ /* 0x000fc4000bf06070 */
[----:B0-----:R-:W-:Y:S02]  /*6680*/  SHF.R.U32.HI R6, RZ, 0x1, R5 ;  /* 0x00000001ff067819 */ /* 0x001fe40000011605 */
[----:B------:R-:W-:Y:S02]  /*6690*/  ISETP.GE.U32.AND.EX P0, PT, R17, UR5, PT, P0 ;  /* 0x0000000511007c0c */ /* 0x000fe4000bf06100 */
[----:B------:R-:W-:Y:S01]  /*66a0*/  @P2 LOP3.LUT R3, R3, 0x1, R6, 0x78, !PT ;  /* 0x0000000103032812 */ /* 0x000fe200078e7806 */
[----:B------:R-:W-:Y:S01]  /*66b0*/  IMAD R8, R6, -0x3, R7 ;  /* 0xfffffffd06087824 */ /* 0x000fe200078e0207 */
[----:B------:R-:W-:Y:S01]  /*66c0*/  PRMT R4, RZ, 0x7610, R4 ;  /* 0x00007610ff047816 */ /* 0x000fe20000000004 */
[----:B------:R-:W-:-:S08]  /*66d0*/  IMAD.MOV.U32 R7, RZ, RZ, -0x1 ;  /* 0xffffffffff077424 */ /* 0x000fd000078e00ff */
[----:B------:R-:W-:Y:S05]  /*66e0*/  @P0 BRA `(.L_x_112) ;  /* 0x0000000400540947 */ /* 0x000fea0003800000 */
[----:B------:R-:W0:Y:S01]  /*66f0*/  S2R R15, SR_CTAID.X ;  /* 0x00000000000f7919 */ /* 0x000e220000002500 */
[----:B------:R-:W-:Y:S01]  /*6700*/  ULDC.64 UR4, c[0x0][0x628] ;  /* 0x00018a0000047ab9 */ /* 0x000fe20000000a00 */
[----:B------:R-:W-:Y:S01]  /*6710*/  ULDC UR7, c[0x0][0x630] ;  /* 0x00018c0000077ab9 */ /* 0x000fe20000000800 */
[----:B------:R-:W-:Y:S01]  /*6720*/  ISETP.NE.U32.AND P0, PT, RZ, UR4, PT ;  /* 0x00000004ff007c0c */ /* 0x000fe2000bf05070 */
[----:B------:R-:W1:Y:S01]  /*6730*/  S2R R20, SR_CTAID.Y ;  /* 0x0000000000147919 */ /* 0x000e620000002600 */
[----:B------:R-:W-:Y:S01]  /*6740*/  ULDC UR8, c[0x0][0x150] ;  /* 0x0000540000087ab9 */ /* 0x000fe20000000800 */
[----:B------:R-:W-:Y:S01]  /*6750*/  IMAD.MOV.U32 R4, RZ, RZ, R16 ;  /* 0x000000ffff047224 */ /* 0x000fe200078e0010 */
[----:B------:R-:W-:Y:S01]  /*6760*/  ISETP.NE.AND.EX P0, PT, RZ, UR5, PT, P0 ;  /* 0x00000005ff007c0c */ /* 0x000fe2000bf05300 */
[----:B------:R-:W-:Y:S01]  /*6770*/  IMAD.MOV.U32 R5, RZ, RZ, R17 ;  /* 0x000000ffff057224 */ /* 0x000fe200078e0011 */
[----:B0-----:R-:W-:-:S11]  /*6780*/  I2FP.F32.U32 R22, R15 ;  /* 0x0000000f00167245 */ /* 0x001fd60000201000 */
[----:B------:R-:W-:Y:S05]  /*6790*/  @!P0 BRA `(.L_x_113) ;  /* 0x0000000000288947 */ /* 0x000fea0003800000 */
[----:B------:R-:W-:Y:S02]  /*67a0*/  ULDC UR6, c[0x0][0x634] ;  /* 0x00018d0000067ab9 */ /* 0x000fe40000000800 */
[----:B------:R-:W-:-:S05]  /*67b0*/  IADD3 R5, P0, R16, UR6, RZ ;  /* 0x0000000610057c10 */ /* 0x000fca000ff1e0ff */
[----:B------:R-:W-:-:S04]  /*67c0*/  IMAD.X R21, RZ, RZ, R17, P0 ;  /* 0x000000ffff157224 */ /* 0x000fc800000e0611 */
[----:B------:R-:W-:-:S04]  /*67d0*/  IMAD.WIDE.U32 R6, R21, UR4, RZ ;  /* 0x0000000415067c25 */ /* 0x000fc8000f8e00ff */
[----:B------:R-:W-:-:S04]  /*67e0*/  IMAD.WIDE.U32 R6, P0, R5, UR5, R6 ;  /* 0x0000000505067c25 */ /* 0x000fc8000f800006 */
[----:B------:R-:W-:-:S04]  /*67f0*/  IMAD.WIDE.U32 R4, R5, UR4, RZ ;  /* 0x0000000405047c25 */ /* 0x000fc8000f8e00ff */
[----:B------:R-:W-:Y:S01]  /*6800*/  IMAD.MOV.U32 R4, RZ, RZ, R7 ;  /* 0x000000ffff047224 */ /* 0x000fe200078e0007 */
[----:B------:R-:W-:Y:S01]  /*6810*/  IADD3 RZ, P1, R5, R6, RZ ;  /* 0x0000000605ff7210 */ /* 0x000fe20007f3e0ff */
[----:B------:R-:W-:-:S04]  /*6820*/  IMAD.X R5, RZ, RZ, RZ, P0 ;  /* 0x000000ffff057224 */ /* 0x000fc800000e06ff */
[----:B------:R-:W-:-:S08]  /*6830*/  IMAD.WIDE.U32.X R4, R21, UR5, R4, P1 ;  /* 0x0000000515047c25 */ /* 0x000fd000088e0404 */
.L_x_113:
[--C-:B------:R-:W-:Y:S01]  /*6840*/  SHF.R.U64 R14, R4, UR7, R5.reuse ;  /* 0x00000007040e7c19 */ /* 0x100fe20008001205 */
[----:B------:R-:W-:Y:S01]  /*6850*/  FMUL R22, R22, UR8 ;  /* 0x0000000816167c20 */ /* 0x000fe20008400000 */
[----:B------:R-:W-:Y:S01]  /*6860*/  SHF.R.U32.HI R4, RZ, UR7, R5 ;  /* 0x00000007ff047c19 */ /* 0x000fe20008011605 */
[----:B------:R-:W0:Y:S01]  /*6870*/  LDC R6, c[0x0][0x144] ;  /* 0x00005100ff067b82 */ /* 0x000e220000000800 */
[----:B------:R-:W-:Y:S01]  /*6880*/  IADD3 R5, P0, RZ, -R14, RZ ;  /* 0x8000000eff057210 */ /* 0x000fe20007f1e0ff */
[----:B------:R-:W-:Y:S01]  /*6890*/  ULDC UR6, c[0x0][0x154] ;  /* 0x0000550000067ab9 */ /* 0x000fe20000000800 */
[----:B-1----:R-:W-:Y:S01]  /*68a0*/  I2FP.F32.U32 R7, R20 ;  /* 0x0000001400077245 */ /* 0x002fe20000201000 */
[----:B------:R-:W1:Y:S01]  /*68b0*/  F2I.U32.TRUNC.NTZ R22, R22 ;  /* 0x0000001600167305 */ /* 0x000e62000020f000 */
[----:B------:R-:W-:Y:S01]  /*68c0*/  ULDC.64 UR4, c[0x0][0x620] ;  /* 0x0001880000047ab9 */ /* 0x000fe20000000a00 */
[----:B------:R-:W-:Y:S01]  /*68d0*/  IMAD.X R4, RZ, RZ, ~R4, P0 ;  /* 0x000000ffff047224 */ /* 0x000fe200000e0e04 */
[----:B------:R-:W-:Y:S01]  /*68e0*/  ISETP.NE.AND P2, PT, R2, 0x1, PT ;  /* 0x000000010200780c */ /* 0x000fe20003f45270 */
[----:B------:R-:W-:Y:S01]  /*68f0*/  FMUL R23, R7, UR6 ;  /* 0x0000000607177c20 */ /* 0x000fe20008400000 */
[----:B------:R-:W2:Y:S01]  /*6900*/  LDC R25, c[0x0][0x148] ;  /* 0x00005200ff197b82 */ /* 0x000ea20000000800 */
[----:B------:R-:W-:Y:S01]  /*6910*/  IMAD R4, R4, UR4, RZ ;  /* 0x0000000404047c24 */ /* 0x000fe2000f8e02ff */
[----:B------:R-:W-:-:S02]  /*6920*/  ULDC.64 UR6, c[0x0][0x640] ;  /* 0x0001900000067ab9 */ /* 0x000fc40000000a00 */
[----:B------:R-:W-:Y:S01]  /*6930*/  ISETP.NE.U32.AND P0, PT, RZ, UR6, PT ;  /* 0x00000006ff007c0c */ /* 0x000fe2000bf05070 */
[----:B------:R-:W3:Y:S01]  /*6940*/  F2I.U32.TRUNC.NTZ R23, R23 ;  /* 0x0000001700177305 */ /* 0x000ee2000020f000 */
[C---:B------:R-:W-:Y:S02]  /*6950*/  IMAD R7, R5.reuse, UR5, R4 ;  /* 0x0000000505077c24 */ /* 0x040fe4000f8e0204 */
[----:B------:R-:W-:Y:S01]  /*6960*/  IMAD.WIDE.U32 R4, R5, UR4, R16 ;  /* 0x0000000405047c25 */ /* 0x000fe2000f8e0010 */
[----:B------:R-:W-:Y:S01]  /*6970*/  ULDC UR4, c[0x0][0x618] ;  /* 0x0001860000047ab9 */ /* 0x000fe20000000800 */
[----:B------:R-:W-:Y:S02]  /*6980*/  ISETP.NE.AND.EX P0, PT, RZ, UR7, PT, P0 ;  /* 0x00000007ff007c0c */ /* 0x000fe4000bf05300 */
[----:B------:R-:W-:Y:S02]  /*6990*/  IMAD.IADD R5, R5, 0x1, R7 ;  /* 0x0000000105057824 */ /* 0x000fe400078e0207 */
[----:B-1----:R-:W-:-:S03]  /*69a0*/  IMAD.MOV R22, RZ, RZ, -R22 ;  /* 0x000000ffff167224 */ /* 0x002fc600078e0a16 */
[----:B------:R-:W-:Y:S01]  /*69b0*/  SHF.R.U64 R21, R4, UR4, R5 ;  /* 0x0000000404157c19 */ /* 0x000fe20008001205 */
[----:B0-----:R-:W-:Y:S01]  /*69c0*/  IMAD R15, R6, R22, R15 ;  /* 0x00000016060f7224 */ /* 0x001fe200078e020f */
[----:B------:R-:W-:Y:S01]  /*69d0*/  SHF.R.U32.HI R4, RZ, UR4, R5 ;  /* 0x00000004ff047c19 */ /* 0x000fe20008011605 */
[----:B------:R-:W-:Y:S01]  /*69e0*/  ULDC UR4, c[0x0][0x608] ;  /* 0x0001820000047ab9 */ /* 0x000fe20000000800 */
[----:B---3--:R-:W-:Y:S02]  /*69f0*/  IMAD.MOV R6, RZ, RZ, -R23 ;  /* 0x000000ffff067224 */ /* 0x008fe400078e0a17 */
[--C-:B------:R-:W-:Y:S02]  /*6a00*/  SHF.R.U64 R22, R21, UR4, R4.reuse ;  /* 0x0000000415167c19 */ /* 0x100fe40008001204 */
[----:B------:R-:W-:Y:S01]  /*6a10*/  SHF.R.U32.HI R5, RZ, UR4, R4 ;  /* 0x00000004ff057c19 */ /* 0x000fe20008011604 */
[----:B------:R-:W-:Y:S01]  /*6a20*/  ULDC UR4, c[0x0][0x658] ;  /* 0x0001960000047ab9 */ /* 0x000fe20000000800 */
[----:B--2---:R-:W-:-:S02]  /*6a30*/  @P2 IMAD R15, R25, R6, R20 ;  /* 0x00000006190f2224 */ /* 0x004fc400078e0214 */
[--C-:B------:R-:W-:Y:S02]  /*6a40*/  SHF.R.U64 R20, R22, UR4, R5.reuse ;  /* 0x0000000416147c19 */ /* 0x100fe40008001205 */
[----:B------:R-:W-:-:S03]  /*6a50*/  SHF.R.U32.HI R23, RZ, UR4, R5 ;  /* 0x00000004ff177c19 */ /* 0x000fc60008011605 */
[----:B------:R-:W-:Y:S02]  /*6a60*/  IMAD.MOV.U32 R6, RZ, RZ, R20 ;  /* 0x000000ffff067224 */ /* 0x000fe400078e0014 */
[----:B------:R-:W-:Y:S01]  /*6a70*/  IMAD.MOV.U32 R5, RZ, RZ, R23 ;  /* 0x000000ffff057224 */ /* 0x000fe200078e0017 */
[----:B------:R-:W-:Y:S06]  /*6a80*/  @!P0 BRA `(.L_x_114) ;  /* 0x00000000002c8947 */ /* 0x000fec0003800000 */
        /* <DEDUP_REMOVED lines=9> */
[----:B------:R-:W-:-:S04]  /*6b20*/  IMAD.WIDE.U32.X R4, R23, UR7, R4, P1 ;  /* 0x0000000717047c25 */ /* 0x000fc800088e0404 */
[----:B------:R-:W-:-:S07]  /*6b30*/  IMAD.MOV.U32 R6, RZ, RZ, R4 ;  /* 0x000000ffff067224 */ /* 0x000fce00078e0004 */
.L_x_114:
[----:B------:R-:W-:Y:S01]  /*6b40*/  ULDC UR4, c[0x0][0x648] ;  /* 0x0001920000047ab9 */ /* 0x000fe20000000800 */
[----:B------:R-:W-:Y:S01]  /*6b50*/  LOP3.LUT R4, R22, UR16, RZ, 0xc0, !PT ;  /* 0x0000001016047c12 */ /* 0x000fe2000f8ec0ff */
[----:B------:R-:W-:Y:S01]  /*6b60*/  ULDC UR5, c[0x0][0x610] ;  /* 0x0001840000057ab9 */ /* 0x000fe20000000800 */
[----:B------:R-:W-:Y:S01]  /*6b70*/  SHF.R.U64 R5, R6, UR4, R5 ;  /* 0x0000000406057c19 */ /* 0x000fe20008001205 */
[----:B------:R-:W-:Y:S01]  /*6b80*/  ULDC UR4, c[0x0][0x638] ;  /* 0x00018e0000047ab9 */ /* 0x000fe20000000800 */
[----:B------:R-:W-:-:S03]  /*6b90*/  LOP3.LUT R21, R21, UR15, RZ, 0xc0, !PT ;  /* 0x0000000f15157c12 */ /* 0x000fc6000f8ec0ff */
[----:B------:R-:W-:Y:S02]  /*6ba0*/  IMAD.MOV R7, RZ, RZ, -R5 ;  /* 0x000000ffff077224 */ /* 0x000fe400078e0a05 */
[----:B------:R-:W-:Y:S02]  /*6bb0*/  IMAD R4, R5, UR17, R4 ;  /* 0x0000001105047c24 */ /* 0x000fe4000f8e0204 */
[----:B------:R-:W-:Y:S01]  /*6bc0*/  IMAD R20, R7, UR4, R20 ;  /* 0x0000000407147c24 */ /* 0x000fe2000f8e0214 */
[----:B------:R-:W-:Y:S01]  /*6bd0*/  ULDC UR4, c[0x0][0x600] ;  /* 0x0001800000047ab9 */ /* 0x000fe20000000800 */
[----:B------:R-:W-:Y:S02]  /*6be0*/  IMAD R15, R4, UR5, R15 ;  /* 0x00000005040f7c24 */ /* 0x000fe4000f8e020f */
[----:B------:R-:W-:Y:S02]  /*6bf0*/  IMAD R20, R20, UR4, R21 ;  /* 0x0000000414147c24 */ /* 0x000fe4000f8e0215 */
[----:B------:R-:W-:-:S02]  /*6c00*/  IMAD.MOV.U32 R4, RZ, RZ, 0x1 ;  /* 0x00000001ff047424 */ /* 0x000fc400078e00ff */
[----:B------:R-:W-:Y:S01]  /*6c10*/  IMAD.MOV.U32 R7, RZ, RZ, R14 ;  /* 0x000000ffff077224 */ /* 0x000fe200078e000e */
[----:B------:R-:W-:Y:S02]  /*6c20*/  SEL R21, R20, R15, !P2 ;  /* 0x0000000f14157207 */ /* 0x000fe40005000000 */
[----:B------:R-:W-:-:S07]  /*6c30*/  SEL R20, R15, R20, !P2 ;  /* 0x000000140f147207 */ /* 0x000fce0005000000 */
.L_x_112:
[----:B------:R-:W-:Y:S05]  /*6c40*/  BSYNC B1 ;  /* 0x0000000000017941 */ /* 0x000fea0003800000 */
.L_x_111:
[----:B------:R-:W-:-:S13]  /*6c50*/  LOP3.LUT P0, RZ, R4, 0xff, RZ, 0xc0, !PT ;  /* 0x000000ff04ff7812 */ /* 0x000fda000780c0ff */
[----:B------:R-:W-:Y:S05]  /*6c60*/  @P0 BRA `(.L_x_115) ;  /* 0xfffffff400400947 */ /* 0x000fea000383ffff */
[----:B------:R-:W-:Y:S05]  /*6c70*/  BSYNC B0 ;  /* 0x0000000000007941 */ /* 0x000fea0003800000 */
.L_x_104:
[----:B------:R-:W-:-:S03]  /*6c80*/  UMOV UR4, 0xffffffff ;  /* 0xffffffff00047882 */ /* 0x000fc60000000000 */
[----:B------:R-:W-:Y:S05]  /*6c90*/  BRA.DIV UR4, `(.L_x_116) ;  /* 0x0000000204f47947 */ /* 0x000fea000b800000 */
[----:B------:R-:W-:-:S13]  /*6ca0*/  ELECT P6, URZ, PT ;  /* 0x00000000003f782f */ /* 0x000fda00038c0000 */
.L_x_129:
[----:B------:R-:W-:Y:S04]  /*6cb0*/  BSSY B0, `(.L_x_117) ;  /* 0x0000022000007945 */ /* 0x000fe80003800000 */
[----:B------:R-:W-:Y:S05]  /*6cc0*/  @!P6 BRA `(.L_x_118) ;  /* 0x000000000080e947 */ /* 0x000fea0003800000 */
[----:B------:R-:W-:-:S04]  /*6cd0*/  LOP3.LUT R18, R18, 0x2, RZ, 0xfc, !PT ;  /* 0x0000000212127812 */ /* 0x000fc800078efcff */
[----:B------:R-:W-:-:S13]  /*6ce0*/  ISETP.NE.AND P0, PT, R18, 0x3, PT ;  /* 0x000000031200780c */ /* 0x000fda0003f05270 */
[----:B------:R-:W-:Y:S05]  /*6cf0*/  @!P0 BRA `(.L_x_119) ;  /* 0x0000000000048947 */ /* 0x000fea0003800000 */
[----:B------:R-:W-:Y:S01]  /*6d00*/  BPT.TRAP 0x1 ;  /* 0x000000040000795c */ /* 0x000fe20000300000 */
.L_x_119:
[----:B------:R-:W0:Y:S01]  /*6d10*/  S2R R5, SR_CgaCtaId ;  /* 0x0000000000057919 */ /* 0x000e220000008800 */
[----:B------:R-:W-:Y:S02]  /*6d20*/  MOV R0, 0x400 ;  /* 0x0000040000007802 */ /* 0x000fe40000000f00 */
[----:B------:R-:W-:Y:S02]  /*6d30*/  SHF.L.U32 R2, R3, 0x1f, RZ ;  /* 0x0000001f03027819 */ /* 0x000fe400000006ff */
[----:B0-----:R-:W-:-:S05]  /*6d40*/  LEA R5, R5, R0, 0x18 ;  /* 0x0000000005057211 */ /* 0x001fca00078ec0ff */
[----:B------:R-:W-:-:S04]  /*6d50*/  VIADD R5, R5, 0x18 ;  /* 0x0000001805057836 */ /* 0x000fc80000000000 */
[C---:B------:R-:W-:Y:S02]  /*6d60*/  IMAD R7, R8.reuse, 0x8, R5 ;  /* 0x0000000808077824 */ /* 0x040fe400078e0205 */
[----:B------:R-:W-:Y:S02]  /*6d70*/  VIADD R8, R8, 0x1 ;  /* 0x0000000108087836 */ /* 0x000fe40000000000 */
[----:B------:R-:W0:Y:S03]  /*6d80*/  SYNCS.PHASECHK.TRANS64.TRYWAIT P0, [R7+URZ], R2 ;  /* 0x00000002070075a7 */ /* 0x000e26000800017f */
[----:B------:R-:W-:-:S04]  /*6d90*/  ISETP.NE.AND P1, PT, R8, 0x3, PT ;  /* 0x000000030800780c */ /* 0x000fc80003f25270 */
[----:B------:R-:W-:Y:S02]  /*6da0*/  SEL R0, RZ, 0x1, P1 ;  /* 0x00000001ff007807 */ /* 0x000fe40000800000 */
[----:B------:R-:W-:Y:S02]  /*6db0*/  SEL R8, R8, RZ, P1 ;  /* 0x000000ff08087207 */ /* 0x000fe40000800000 */
[----:B------:R-:W-:-:S03]  /*6dc0*/  LOP3.LUT R9, R3, R0, RZ, 0x3c, !PT ;  /* 0x0000000003097212 */ /* 0x000fc600078e3cff */
[----:B------:R-:W-:Y:S01]  /*6dd0*/  IMAD R4, R8, 0x8, R5 ;  /* 0x0000000808047824 */ /* 0x000fe200078e0205 */
[----:B------:R-:W-:Y:S01]  /*6de0*/  SHF.L.U32 R3, R9, 0x1f, RZ ;  /* 0x0000001f09037819 */ /* 0x000fe200000006ff */
[----:B0-----:R-:W-:Y:S06]  /*6df0*/  @!P0 BRA `(.L_x_120) ;  /* 0x0000000000bc8947 */ /* 0x001fec0003800000 */
.L_x_130:
[----:B------:R-:W1:Y:S01]  /*6e00*/  SYNCS.PHASECHK.TRANS64.TRYWAIT P0, [R4+URZ], R3 ;  /* 0x00000003040075a7 */ /* 0x000e62000800017f */
[----:B------:R-:W-:-:S05]  /*6e10*/  VIADD R0, R8, 0x1 ;  /* 0x0000000108007836 */ /* 0x000fca0000000000 */
[----:B------:R-:W-:-:S04]  /*6e20*/  ISETP.NE.AND P1, PT, R0, 0x3, PT ;  /* 0x000000030000780c */ /* 0x000fc80003f25270 */
[----:B0-----:R-:W-:Y:S02]  /*6e30*/  SEL R2, RZ, 0x1, P1 ;  /* 0x00000001ff027807 */ /* 0x001fe40000800000 */
[----:B------:R-:W-:Y:S02]  /*6e40*/  SEL R0, R0, RZ, P1 ;  /* 0x000000ff00007207 */ /* 0x000fe40000800000 */
[----:B------:R-:W-:Y:S01]  /*6e50*/  LOP3.LUT R2, R9, R2, RZ, 0x3c, !PT ;  /* 0x0000000209027212 */ /* 0x000fe200078e3cff */
[----:B-1----:R-:W-:Y:S06]  /*6e60*/  @!P0 BRA `(.L_x_121) ;  /* 0x0000000000b48947 */ /* 0x002fec0003800000 */
.L_x_131:
[----:B------:R-:W-:Y:S01]  /*6e70*/  IMAD R5, R0, 0x8, R5 ;  /* 0x0000000800057824 */ /* 0x000fe200078e0205 */
[----:B------:R-:W-:-:S07]  /*6e80*/  SHF.L.U32 R0, R2, 0x1f, RZ ;  /* 0x0000001f02007819 */ /* 0x000fce00000006ff */
.L_x_122:
[----:B-1----:R1:W2:Y:S02]  /*6e90*/  SYNCS.PHASECHK.TRANS64.TRYWAIT P0, [R5+URZ], R0 ;  /* 0x00000000050075a7 */ /* 0x0022a4000800017f */
[----:B--2---:R-:W-:Y:S05]  /*6ea0*/  @!P0 NANOSLEEP.SYNCS 0x989680 ;  /* 0x009896800000895d */ /* 0x004fea0003900000 */
[----:B------:R-:W2:Y:S02]  /*6eb0*/  @!P0 SYNCS.PHASECHK.TRANS64 P0, [R5+URZ], R0 ;  /* 0x00000000050085a7 */ /* 0x000ea4000800007f */
[----:B--2---:R-:W-:Y:S05]  /*6ec0*/  @!P0 BRA `(.L_x_122) ;  /* 0xfffffffc00f08947 */ /* 0x004fea000383ffff */
.L_x_118:
[----:B------:R-:W-:Y:S05]  /*6ed0*/  BSYNC B0 ;  /* 0x0000000000007941 */ /* 0x000fea0003800000 */
.L_x_117:
[----:B------:R-:W-:Y:S05]  /*6ee0*/  EXIT ;  /* 0x000000000000794d */ /* 0x000fea0003800000 */
.L_x_21:
[----:B-1----:R1:W2:Y:S02]  /*6ef0*/  SYNCS.PHASECHK.TRANS64.TRYWAIT P1, [R3+URZ], R0 ;  /* 0x00000000030075a7 */ /* 0x0022a4000802017f */
[----:B--2---:R-:W-:Y:S05]  /*6f00*/  @!P1 NANOSLEEP.SYNCS 0x989680 ;  /* 0x009896800000995d */ /* 0x004fea0003900000 */
[----:B------:R-:W2:Y:S02]  /*6f10*/  @!P1 SYNCS.PHASECHK.TRANS64 P1, [R3+URZ], R0 ;  /* 0x00000000030095a7 */ /* 0x000ea4000802007f */
[----:B--2---:R-:W-:Y:S05]  /*6f20*/  @!P1 BRA `(.L_x_21) ;  /* 0xfffffffc00f09947 */ /* 0x004fea000383ffff */
[----:B------:R-:W-:Y:S05]  /*6f30*/  BRA `(.L_x_20) ;  /* 0xffffffa800287947 */ /* 0x000fea000383ffff */
.L_x_26:
[----:B-1----:R-:W-:-:S04]  /*6f40*/  IMAD.U32 R5, RZ, RZ, UR7 ;  /* 0x00000007ff057e24 */ /* 0x002fc8000f8e00ff */
[----:B------:R1:W2:Y:S03]  /*6f50*/  SYNCS.PHASECHK.TRANS64.TRYWAIT P1, [R5+URZ], R4 ;  /* 0x00000004050075a7 */ /* 0x0002a6000802017f */
[----:B--2---:R-:W-:Y:S05]  /*6f60*/  @!P1 NANOSLEEP.SYNCS 0x989680 ;  /* 0x009896800000995d */ /* 0x004fea0003900000 */
[----:B------:R-:W2:Y:S02]  /*6f70*/  @!P1 SYNCS.PHASECHK.TRANS64 P1, [R5+URZ], R4 ;  /* 0x00000004050095a7 */ /* 0x000ea4000802007f */
[----:B--2---:R-:W-:Y:S05]  /*6f80*/  @!P1 BRA `(.L_x_26) ;  /* 0xfffffffc00ec9947 */ /* 0x004fea000383ffff */
[----:B------:R-:W-:Y:S05]  /*6f90*/  BRA `(.L_x_25) ;  /* 0xffffffb000147947 */ /* 0x000fea000383ffff */
.L_x_105:
[----:B------:R-:W-:Y:S01]  /*6fa0*/  BSSY B1, `(.L_x_123) ;  /* 0x0000006000017945 */ /* 0x000fe20003800000 */
[----:B------:R-:W-:-:S07]  /*6fb0*/  IMAD.MOV.U32 R15, RZ, RZ, -0x1 ;  /* 0xffffffffff0f7424 */ /* 0x000fce00078e00ff */
[----:B------:R-:W-:Y:S05]  /*6fc0*/  WARPSYNC.COLLECTIVE R15, `(.L_x_124) ;  /* 0x000000000f0c7348 */ /* 0x000fea0003c00000 */
[----:B------:R-:W-:Y:S02]  /*6fd0*/  ELECT P6, UR62, PT ;  /* 0x00000000003e782f */ /* 0x000fe400038c0000 */
[----:B------:R-:W-:Y:S01]  /*6fe0*/  MOV R14, UR62 ;  /* 0x0000003e000e7c02 */ /* 0x000fe20008000f00 */
[----:B------:R-:W-:Y:S10]  /*6ff0*/  ENDCOLLECTIVE ;  /* 0x000000000000791b */ /* 0x000ff40003800000 */
.L_x_124:
[----:B------:R-:W-:Y:S05]  /*7000*/  BSYNC B1 ;  /* 0x0000000000017941 */ /* 0x000fea0003800000 */
.L_x_123:
[----:B------:R-:W-:Y:S05]  /*7010*/  BRA `(.L_x_125) ;  /* 0xfffffff000607947 */ /* 0x000fea000383ffff */
.L_x_108:
[----:B-1----:R1:W2:Y:S02]  /*7020*/  SYNCS.PHASECHK.TRANS64.TRYWAIT P0, [R23+URZ+0x18], R14 ;  /* 0x0000180e170075a7 */ /* 0x0022a4000800017f */
[----:B--2---:R-:W-:Y:S05]  /*7030*/  @!P0 NANOSLEEP.SYNCS 0x989680 ;  /* 0x009896800000895d */ /* 0x004fea0003900000 */
[----:B------:R-:W2:Y:S02]  /*7040*/  @!P0 SYNCS.PHASECHK.TRANS64 P0, [R23+URZ+0x18], R14 ;  /* 0x0000180e170085a7 */ /* 0x000ea4000800007f */
[----:B--2---:R-:W-:Y:S05]  /*7050*/  @!P0 BRA `(.L_x_108) ;  /* 0xfffffffc00f08947 */ /* 0x004fea000383ffff */
[----:B------:R-:W-:Y:S05]  /*7060*/  BRA `(.L_x_126) ;  /* 0xfffffff000987947 */ /* 0x000fea000383ffff */
.L_x_116:
[----:B------:R-:W-:Y:S01]  /*7070*/  BSSY B0, `(.L_x_127) ;  /* 0x0000006000007945 */ /* 0x000fe20003800000 */
[----:B------:R-:W-:-:S07]  /*7080*/  IMAD.MOV.U32 R15, RZ, RZ, -0x1 ;  /* 0xffffffffff0f7424 */ /* 0x000fce00078e00ff */
[----:B------:R-:W-:Y:S05]  /*7090*/  WARPSYNC.COLLECTIVE R15, `(.L_x_128) ;  /* 0x000000000f0c7348 */ /* 0x000fea0003c00000 */
[----:B------:R-:W-:Y:S02]  /*70a0*/  ELECT P6, UR62, PT ;  /* 0x00000000003e782f */ /* 0x000fe400038c0000 */
[----:B------:R-:W-:Y:S01]  /*70b0*/  MOV R14, UR62 ;  /* 0x0000003e000e7c02 */ /* 0x000fe20008000f00 */
[----:B------:R-:W-:Y:S10]  /*70c0*/  ENDCOLLECTIVE ;  /* 0x000000000000791b */ /* 0x000ff40003800000 */
.L_x_128:
[----:B------:R-:W-:Y:S05]  /*70d0*/  BSYNC B0 ;  /* 0x0000000000007941 */ /* 0x000fea0003800000 */
.L_x_127:
[----:B------:R-:W-:Y:S05]  /*70e0*/  BRA `(.L_x_129) ;  /* 0xfffffff800f07947 */ /* 0x000fea000383ffff */
.L_x_120:
[----:B0-----:R0:W1:Y:S02]  /*70f0*/  SYNCS.PHASECHK.TRANS64.TRYWAIT P0, [R7+URZ], R2 ;  /* 0x00000002070075a7 */ /* 0x001064000800017f */
[----:B-1----:R-:W-:Y:S05]  /*7100*/  @!P0 NANOSLEEP.SYNCS 0x989680 ;  /* 0x009896800000895d */ /* 0x002fea0003900000 */
[----:B------:R-:W1:Y:S02]  /*7110*/  @!P0 SYNCS.PHASECHK.TRANS64 P0, [R7+URZ], R2 ;  /* 0x00000002070085a7 */ /* 0x000e64000800007f */
[----:B-1----:R-:W-:Y:S05]  /*7120*/  @!P0 BRA `(.L_x_120) ;  /* 0xfffffffc00f08947 */ /* 0x002fea000383ffff */
[----:B------:R-:W-:Y:S05]  /*7130*/  BRA `(.L_x_130) ;  /* 0xfffffffc00307947 */ /* 0x000fea000383ffff */
.L_x_121:
[----:B0-----:R0:W1:Y:S02]  /*7140*/  SYNCS.PHASECHK.TRANS64.TRYWAIT P0, [R4+URZ], R3 ;  /* 0x00000003040075a7 */ /* 0x001064000800017f */
[----:B-1----:R-:W-:Y:S05]  /*7150*/  @!P0 NANOSLEEP.SYNCS 0x989680 ;  /* 0x009896800000895d */ /* 0x002fea0003900000 */
[----:B------:R-:W1:Y:S02]  /*7160*/  @!P0 SYNCS.PHASECHK.TRANS64 P0, [R4+URZ], R3 ;  /* 0x00000003040085a7 */ /* 0x000e64000800007f */
[----:B-1----:R-:W-:Y:S05]  /*7170*/  @!P0 BRA `(.L_x_121) ;  /* 0xfffffffc00f08947 */ /* 0x002fea000383ffff */
[----:B------:R-:W-:Y:S05]  /*7180*/  BRA `(.L_x_131) ;  /* 0xfffffffc00387947 */ /* 0x000fea000383ffff */
.L_x_132:
[----:B------:R-:W-:-:S00]  /*7190*/  BRA `(.L_x_132) ;  /* 0xfffffffc00fc7947 */ /* 0x000fc0000383ffff */
[----:B------:R-:W-:-:S00]  /*71a0*/  NOP ;  /* 0x0000000000007918 */ /* 0x000fc00000000000 */
        /* <DEDUP_REMOVED lines=13> */
.L_x_133:


//--------------------- .nv.global.init           --------------------------
	.section	.nv.global.init,"aw",@progbits
.nv.global.init:
	.type		$str$22,@object
	.size		$str$22,($str$23 - $str$22)
$str$22:
        /*0000*/ 	.byte	0x6b, 0x5f, 0x74, 0x69, 0x6c, 0x65, 0x5f, 0x63, 0x6f, 0x75, 0x6e, 0x74, 0x20, 0x3e, 0x3d, 0x20
        /*0010*/ 	.byte	0x31, 0x00
	.type		$str$23,@object
	.size		$str$23,(__unnamed_1 - $str$23)
$str$23:
        /*0012*/ 	.byte	0x2f, 0x74, 0x6d, 0x70, 0x2f, 0x63, 0x75, 0x74, 0x6c, 0x61, 0x73, 0x73, 0x5f, 0x73, 0x77, 0x65
        /*0022*/ 	.byte	0x65, 0x70, 0x5f, 0x73, 0x72, 0x63, 0x2f, 0x69, 0x6e, 0x63, 0x6c, 0x75, 0x64, 0x65, 0x2f, 0x63
        /*0032*/ 	.byte	0x75, 0x74, 0x6c, 0x61, 0x73, 0x73, 0x2f, 0x67, 0x65, 0x6d, 0x6d, 0x2f, 0x63, 0x6f, 0x6c, 0x6c
        /*0042*/ 	.byte	0x65, 0x63, 0x74, 0x69, 0x76, 0x65, 0x2f, 0x73, 0x6d, 0x39, 0x30, 0x5f, 0x6d, 0x6d, 0x61, 0x5f
        /*0052*/ 	.byte	0x74, 0x6d, 0x61, 0x5f, 0x67, 0x6d, 0x6d, 0x61, 0x5f, 0x73, 0x73, 0x5f, 0x77, 0x61, 0x72, 0x70
        /*0062*/ 	.byte	0x73, 0x70, 0x65, 0x63, 0x69, 0x61, 0x6c, 0x69, 0x7a, 0x65, 0x64, 0x2e, 0x68, 0x70, 0x70, 0x00
	.type		__unnamed_1,@object
	.size		__unnamed_1,(.L_0 - __unnamed_1)
__unnamed_1:
        /*0072*/ 	.byte	0x76, 0x6f, 0x69, 0x64, 0x20, 0x63, 0x75, 0x74, 0x6c, 0x61, 0x73, 0x73, 0x3a, 0x3a, 0x67, 0x65
        /* <DEDUP_REMOVED lines=180> */
        /*0bc2*/ 	.byte	0x3a, 0x3a, 0x69, 0x64, 0x65, 0x6e, 0x74, 0x69, 0x74, 0x79, 0x5d, 0x00
.L_0:


//--------------------- .nv.shared._ZN7cutlass13device_kernelINS_4gemm6kernel13GemmUniversalIN4cute5tupleIJiiiiEEENS1_10collective13CollectiveMmaINS1_34MainloopSm90TmaGmmaWarpSpecializedILi3ENS5_IJNS4_1CILi2EEENSA_ILi1EEESC_EEENS1_35KernelTmaWarpSpecializedCooperativeEEENS5_IJNSA_ILi512EEENSA_ILi16EEENSA_ILi64EEEEEENS_10bfloat16_tENS5_IJlSC_lEEESK_SL_NS4_8TiledMMAINS4_8MMA_AtomIJNS4_4SM904GMMA27MMA_64x16x16_F32BF16BF16_SSILNSP_5MajorE0ELSR_0ELNSP_7ScaleInE1ELSS_1EEEEEENS4_6LayoutISD_NS5_IJSC_NSA_ILi0EEESW_EEEEENS5_IJNS4_10UnderscoreESZ_SZ_EEEEENS4_13SM90_TMA_LOADENS4_14ComposedLayoutINS4_7SwizzleILi3ELi4ELi3EEENS4_18smem_ptr_flag_bitsILi16EEENSV_INS5_IJNSA_ILi8EEESI_EEENS5_IJSI_SC_EEEEEEEvNS4_8identityENS4_23SM90_TMA_LOAD_MULTICASTES1C_vS1D_EENS_8epilogue10collective6detail29Sm90TmaWarpSpecializedAdapterINS1H_15DefaultEpilogueISK_SL_SL_NS1G_6thread17LinearCombinationISK_Li1EffLNS1L_9ScaleType4KindE0ELNS_15FloatRoundStyleE2ESK_EENS1_15EpilogueDefaultEEEEEvvEEEEvNT_6ParamsE --------------------------
	.section	.nv.shared._ZN7cutlass13device_kernelINS_4gemm6kernel13GemmUniversalIN4cute5tupleIJiiiiEEENS1_10collective13CollectiveMmaINS1_34MainloopSm90TmaGmmaWarpSpecializedILi3ENS5_IJNS4_1CILi2EEENSA_ILi1EEESC_EEENS1_35KernelTmaWarpSpecializedCooperativeEEENS5_IJNSA_ILi512EEENSA_ILi16EEENSA_ILi64EEEEEENS_10bfloat16_tENS5_IJlSC_lEEESK_SL_NS4_8TiledMMAINS4_8MMA_AtomIJNS4_4SM904GMMA27MMA_64x16x16_F32BF16BF16_SSILNSP_5MajorE0ELSR_0ELNSP_7ScaleInE1ELSS_1EEEEEENS4_6LayoutISD_NS5_IJSC_NSA_ILi0EEESW_EEEEENS5_IJNS4_10UnderscoreESZ_SZ_EEEEENS4_13SM90_TMA_LOADENS4_14ComposedLayoutINS4_7SwizzleILi3ELi4ELi3EEENS4_18smem_ptr_flag_bitsILi16EEENSV_INS5_IJNSA_ILi8EEESI_EEENS5_IJSI_SC_EEEEEEEvNS4_8identityENS4_23SM90_TMA_LOAD_MULTICASTES1C_vS1D_EENS_8epilogue10collective6detail29Sm90TmaWarpSpecializedAdapterINS1H_15DefaultEpilogueISK_SL_SL_NS1G_6thread17LinearCombinationISK_Li1EffLNS1L_9ScaleType4KindE0ELNS_15FloatRoundStyleE2ESK_EENS1_15EpilogueDefaultEEEEEvvEEEEvNT_6ParamsE,"aw",@nobits
	.sectionflags	@""
	.align	16
	.zero		1024


//--------------------- .nv.shared.reserved.0     --------------------------
	.section	.nv.shared.reserved.0,"aw",@nobits
	.weak		__nv_reservedSMEM_offset_0_alias
	.size		__nv_reservedSMEM_offset_0_alias, 0, 0
	.other		__nv_reservedSMEM_offset_0_alias,@"STO_CUDA_RESERVED_SHARED STV_DEFAULT"
__nv_reservedSMEM_offset_0_alias:
	.zero		0


//--------------------- .nv.global                --------------------------
	.section	.nv.global,"aw",@nobits
.nv.global:
	.type		_ZN39_INTERNAL_ed8db5c1_4_k_cu_db6b03b9_47704cute1_E,@object
	.size		_ZN39_INTERNAL_ed8db5c1_4_k_cu_db6b03b9_47704cute1_E,(_ZN39_INTERNAL_ed8db5c1_4_k_cu_db6b03b9_47704cuda3std3__45__cpo6cbeginE - _ZN39_INTERNAL_ed8db5c1_4_k_cu_db6b03b9_47704cute1_E)
_ZN39_INTERNAL_ed8db5c1_4_k_cu_db6b03b9_47704cute1_E:
	.zero		1
	.type		_ZN39_INTERNAL_ed8db5c1_4_k_cu_db6b03b9_47704cuda3std3__45__cpo6cbeginE,@object
	.size		_ZN39_INTERNAL_ed8db5c1_4_k_cu_db6b03b9_47704cuda3std3__45__cpo6cbeginE,(_ZN39_INTERNAL_ed8db5c1_4_k_cu_db6b03b9_47704cuda3std3__48in_placeE - _ZN39_INTERNAL_ed8db5c1_4_k_cu_db6b03b9_47704cuda3std3__45__cpo6cbeginE)
_ZN39_INTERNAL_ed8db5c1_4_k_cu_db6b03b9_47704cuda3std3__45__cpo6cbeginE:
	.zero		1
	.type		_ZN39_INTERNAL_ed8db5c1_4_k_cu_db6b03b9_47704cuda3std3__48in_placeE,@object
	.size		_ZN39_INTERNAL_ed8db5c1_4_k_cu_db6b03b9_47704cuda3std3__48in_placeE,(_ZN39_INTERNAL_ed8db5c1_4_k_cu_db6b03b9_47704cuda3std6ranges3__45__cpo9iter_moveE - _ZN39_INTERNAL_ed8db5c1_4_k_cu_db6b03b9_47704cuda3std3__48in_placeE)
_ZN39_INTERNAL_ed8db5c1_4_k_cu_db6b03b9_47704cuda3std3__48in_placeE:
	.zero		1
	.type		_ZN39_INTERNAL_ed8db5c1_4_k_cu_db6b03b9_47704cuda3std6ranges3__45__cpo9iter_moveE,@object
	.size		_ZN39_INTERNAL_ed8db5c1_4_k_cu_db6b03b9_47704cuda3std6ranges3__45__cpo9iter_moveE,(_ZN39_INTERNAL_ed8db5c1_4_k_cu_db6b03b9_47704cuda3std3__45__cpo5beginE - _ZN39_INTERNAL_ed8db5c1_4_k_cu_db6b03b9_47704cuda3std6ranges3__45__cpo9iter_moveE)
_ZN39_INTERNAL_ed8db5c1_4_k_cu_db6b03b9_47704cuda3std6ranges3__45__cpo9iter_moveE:
	.zero		1
	.type		_ZN39_INTERNAL_ed8db5c1_4_k_cu_db6b03b9_47704cuda3std3__45__cpo5beginE,@object
	.size		_ZN39_INTERNAL_ed8db5c1_4_k_cu_db6b03b9_47704cuda3std3__45__cpo5beginE,(_ZN39_INTERNAL_ed8db5c1_4_k_cu_db6b03b9_47704cuda3std3__441_GLOBAL__N__ed8db5c1_4_k_cu_db6b03b9_47706ignoreE - _ZN39_INTERNAL_ed8db5c1_4_k_cu_db6b03b9_47704cuda3std3__45__cpo5beginE)
_ZN39_INTERNAL_ed8db5c1_4_k_cu_db6b03b9_47704cuda3std3__45__cpo5beginE:
	.zero		1
	.type		_ZN39_INTERNAL_ed8db5c1_4_k_cu_db6b03b9_47704cuda3std3__441_GLOBAL__N__ed8db5c1_4_k_cu_db6b03b9_47706ignoreE,@object
	.size		_ZN39_INTERNAL_ed8db5c1_4_k_cu_db6b03b9_47704cuda3std3__441_GLOBAL__N__ed8db5c1_4_k_cu_db6b03b9_47706ignoreE,(_ZN39_INTERNAL_ed8db5c1_4_k_cu_db6b03b9_47704cute7productE - _ZN39_INTERNAL_ed8db5c1_4_k_cu_db6b03b9_47704cuda3std3__441_GLOBAL__N__ed8db5c1_4_k_cu_db6b03b9_47706ignoreE)
_ZN39_INTERNAL_ed8db5c1_4_k_cu_db6b03b9_47704cuda3std3__441_GLOBAL__N__ed8db5c1_4_k_cu_db6b03b9_47706ignoreE:
	.zero		1
	.type		_ZN39_INTERNAL_ed8db5c1_4_k_cu_db6b03b9_47704cute7productE,@object
	.size		_ZN39_INTERNAL_ed8db5c1_4_k_cu_db6b03b9_47704cute7productE,(_ZN39_INTERNAL_ed8db5c1_4_k_cu_db6b03b9_47704cuda3std3__45__cpo3endE - _ZN39_INTERNAL_ed8db5c1_4_k_cu_db6b03b9_47704cute7productE)
_ZN39_INTERNAL_ed8db5c1_4_k_cu_db6b03b9_47704cute7productE:
	.zero		1
	.type		_ZN39_INTERNAL_ed8db5c1_4_k_cu_db6b03b9_47704cuda3std3__45__cpo3endE,@object
	.size		_ZN39_INTERNAL_ed8db5c1_4_k_cu_db6b03b9_47704cuda3std3__45__cpo3endE,(_ZN39_INTERNAL_ed8db5c1_4_k_cu_db6b03b9_47704cuda3std3__419piecewise_constructE - _ZN39_INTERNAL_ed8db5c1_4_k_cu_db6b03b9_47704cuda3std3__45__cpo3endE)
_ZN39_INTERNAL_ed8db5c1_4_k_cu_db6b03b9_47704cuda3std3__45__cpo3endE:
	.zero		1
	.type		_ZN39_INTERNAL_ed8db5c1_4_k_cu_db6b03b9_47704cuda3std3__419piecewise_constructE,@object
	.size		_ZN39_INTERNAL_ed8db5c1_4_k_cu_db6b03b9_47704cuda3std3__419piecewise_constructE,(_ZN39_INTERNAL_ed8db5c1_4_k_cu_db6b03b9_47704cuda3std3__45__cpo4cendE - _ZN39_INTERNAL_ed8db5c1_4_k_cu_db6b03b9_47704cuda3std3__419piecewise_constructE)
_ZN39_INTERNAL_ed8db5c1_4_k_cu_db6b03b9_47704cuda3std3__419piecewise_constructE:
	.zero		1
	.type		_ZN39_INTERNAL_ed8db5c1_4_k_cu_db6b03b9_47704cuda3std3__45__cpo4cendE,@object
	.size		_ZN39_INTERNAL_ed8db5c1_4_k_cu_db6b03b9_47704cuda3std3__45__cpo4cendE,(_ZN39_INTERNAL_ed8db5c1_4_k_cu_db6b03b9_47704cuda3std6ranges3__45__cpo4swapE - _ZN39_INTERNAL_ed8db5c1_4_k_cu_db6b03b9_47704cuda3std3__45__cpo4cendE)
_ZN39_INTERNAL_ed8db5c1_4_k_cu_db6b03b9_47704cuda3std3__45__cpo4cendE:
	.zero		1
	.type		_ZN39_INTERNAL_ed8db5c1_4_k_cu_db6b03b9_47704cuda3std6ranges3__45__cpo4swapE,@object
	.size		_ZN39_INTERNAL_ed8db5c1_4_k_cu_db6b03b9_47704cuda3std6ranges3__45__cpo4swapE,(.L_8 - _ZN39_INTERNAL_ed8db5c1_4_k_cu_db6b03b9_47704cuda3std6ranges3__45__cpo4swapE)
_ZN39_INTERNAL_ed8db5c1_4_k_cu_db6b03b9_47704cuda3std6ranges3__45__cpo4swapE:
	.zero		1
.L_8:


//--------------------- .nv.constant0._ZN7cutlass13device_kernelINS_4gemm6kernel13GemmUniversalIN4cute5tupleIJiiiiEEENS1_10collective13CollectiveMmaINS1_34MainloopSm90TmaGmmaWarpSpecializedILi3ENS5_IJNS4_1CILi2EEENSA_ILi1EEESC_EEENS1_35KernelTmaWarpSpecializedCooperativeEEENS5_IJNSA_ILi512EEENSA_ILi16EEENSA_ILi64EEEEEENS_10bfloat16_tENS5_IJlSC_lEEESK_SL_NS4_8TiledMMAINS4_8MMA_AtomIJNS4_4SM904GMMA27MMA_64x16x16_F32BF16BF16_SSILNSP_5MajorE0ELSR_0ELNSP_7ScaleInE1ELSS_1EEEEEENS4_6LayoutISD_NS5_IJSC_NSA_ILi0EEESW_EEEEENS5_IJNS4_10UnderscoreESZ_SZ_EEEEENS4_13SM90_TMA_LOADENS4_14ComposedLayoutINS4_7SwizzleILi3ELi4ELi3EEENS4_18smem_ptr_flag_bitsILi16EEENSV_INS5_IJNSA_ILi8EEESI_EEENS5_IJSI_SC_EEEEEEEvNS4_8identityENS4_23SM90_TMA_LOAD_MULTICASTES1C_vS1D_EENS_8epilogue10collective6detail29Sm90TmaWarpSpecializedAdapterINS1H_15DefaultEpilogueISK_SL_SL_NS1G_6thread17LinearCombinationISK_Li1EffLNS1L_9ScaleType4KindE0ELNS_15FloatRoundStyleE2ESK_EENS1_15EpilogueDefaultEEEEEvvEEEEvNT_6ParamsE --------------------------
	.section	.nv.constant0._ZN7cutlass13device_kernelINS_4gemm6kernel13GemmUniversalIN4cute5tupleIJiiiiEEENS1_10collective13CollectiveMmaINS1_34MainloopSm90TmaGmmaWarpSpecializedILi3ENS5_IJNS4_1CILi2EEENSA_ILi1EEESC_EEENS1_35KernelTmaWarpSpecializedCooperativeEEENS5_IJNSA_ILi512EEENSA_ILi16EEENSA_ILi64EEEEEENS_10bfloat16_tENS5_IJlSC_lEEESK_SL_NS4_8TiledMMAINS4_8MMA_AtomIJNS4_4SM904GMMA27MMA_64x16x16_F32BF16BF16_SSILNSP_5MajorE0ELSR_0ELNSP_7ScaleInE1ELSS_1EEEEEENS4_6LayoutISD_NS5_IJSC_NSA_ILi0EEESW_EEEEENS5_IJNS4_10UnderscoreESZ_SZ_EEEEENS4_13SM90_TMA_LOADENS4_14ComposedLayoutINS4_7SwizzleILi3ELi4ELi3EEENS4_18smem_ptr_flag_bitsILi16EEENSV_INS5_IJNSA_ILi8EEESI_EEENS5_IJSI_SC_EEEEEEEvNS4_8identityENS4_23SM90_TMA_LOAD_MULTICASTES1C_vS1D_EENS_8epilogue10collective6detail29Sm90TmaWarpSpecializedAdapterINS1H_15DefaultEpilogueISK_SL_SL_NS1G_6thread17LinearCombinationISK_Li1EffLNS1L_9ScaleType4KindE0ELNS_15FloatRoundStyleE2ESK_EENS1_15EpilogueDefaultEEEEEvvEEEEvNT_6ParamsE,"a",@progbits
	.sectionflags	@""
	.align	4
.nv.constant0._ZN7cutlass13device_kernelINS_4gemm6kernel13GemmUniversalIN4cute5tupleIJiiiiEEENS1_10collective13CollectiveMmaINS1_34MainloopSm90TmaGmmaWarpSpecializedILi3ENS5_IJNS4_1CILi2EEENSA_ILi1EEESC_EEENS1_35KernelTmaWarpSpecializedCooperativeEEENS5_IJNSA_ILi512EEENSA_ILi16EEENSA_ILi64EEEEEENS_10bfloat16_tENS5_IJlSC_lEEESK_SL_NS4_8TiledMMAINS4_8MMA_AtomIJNS4_4SM904GMMA27MMA_64x16x16_F32BF16BF16_SSILNSP_5MajorE0ELSR_0ELNSP_7ScaleInE1ELSS_1EEEEEENS4_6LayoutISD_NS5_IJSC_NSA_ILi0EEESW_EEEEENS5_IJNS4_10UnderscoreESZ_SZ_EEEEENS4_13SM90_TMA_LOADENS4_14ComposedLayoutINS4_7SwizzleILi3ELi4ELi3EEENS4_18smem_ptr_flag_bitsILi16EEENSV_INS5_IJNSA_ILi8EEESI_EEENS5_IJSI_SC_EEEEEEEvNS4_8identityENS4_23SM90_TMA_LOAD_MULTICASTES1C_vS1D_EENS_8epilogue10collective6detail29Sm90TmaWarpSpecializedAdapterINS1H_15DefaultEpilogueISK_SL_SL_NS1G_6thread17LinearCombinationISK_Li1EffLNS1L_9ScaleType4KindE0ELNS_15FloatRoundStyleE2ESK_EENS1_15EpilogueDefaultEEEEEvvEEEEvNT_6ParamsE:
	.zero		1664


//--------------------- SYMBOLS --------------------------

	.type		.nv.reservedSmem.offset0,@object
	.size		.nv.reservedSmem.offset0,0x4
	.type		__assertfail,@function
